	.headerflags	@"EF_CUDA_TEXMODE_UNIFIED EF_CUDA_64BIT_ADDRESS EF_CUDA_ACCELERATORS EF_CUDA_SM90 EF_CUDA_VIRTUAL_SM(EF_CUDA_SM90)"
	.elftype	@"ET_EXEC"


//--------------------- .nv.info                  --------------------------
	.section	.nv.info,"",@"SHT_CUDA_INFO"
	.align	4


	//----- nvinfo : EIATTR_REGCOUNT
	.align		4
        /*0000*/ 	.byte	0x04, 0x2f
        /*0002*/ 	.short	(.L_3 - .L_2)
	.align		4
.L_2:
        /*0004*/ 	.word	index@(triton_poi_fused__native_batch_norm_legit_no_training_mul_softplus_tanh_8)
        /*0008*/ 	.word	0x0000003d


	//----- nvinfo : EIATTR_MIN_STACK_SIZE
	.align		4
.L_3:
        /*000c*/ 	.byte	0x04, 0x12
        /*000e*/ 	.short	(.L_5 - .L_4)
	.align		4
.L_4:
        /*0010*/ 	.word	index@(triton_poi_fused__native_batch_norm_legit_no_training_mul_softplus_tanh_8)
        /*0014*/ 	.word	0x00000000


	//----- nvinfo : EIATTR_FRAME_SIZE
	.align		4
.L_5:
        /*0018*/ 	.byte	0x04, 0x11
        /*001a*/ 	.short	(.L_7 - .L_6)
	.align		4
.L_6:
        /*001c*/ 	.word	index@(triton_poi_fused__native_batch_norm_legit_no_training_mul_softplus_tanh_8)
        /*0020*/ 	.word	0x00000000


	//----- nvinfo : EIATTR_MIN_STACK_SIZE
	.align		4
.L_7:
        /*0024*/ 	.byte	0x04, 0x12
        /*0026*/ 	.short	(.L_9 - .L_8)
	.align		4
.L_8:
        /*0028*/ 	.word	index@(triton_poi_fused__native_batch_norm_legit_no_training_mul_softplus_tanh_8)
        /*002c*/ 	.word	0x00000000
.L_9:


//--------------------- .nv.info.triton_poi_fused__native_batch_norm_legit_no_training_mul_softplus_tanh_8 --------------------------
	.section	.nv.info.triton_poi_fused__native_batch_norm_legit_no_training_mul_softplus_tanh_8,"",@"SHT_CUDA_INFO"
	.sectionflags	@""
	.align	4


	//----- nvinfo : EIATTR_CUDA_API_VERSION
	.align		4
        /*0000*/ 	.byte	0x04, 0x37
        /*0002*/ 	.short	(.L_11 - .L_10)
.L_10:
        /*0004*/ 	.word	0x0000007c


	//----- nvinfo : EIATTR_KPARAM_INFO
	.align		4
.L_11:
        /*0008*/ 	.byte	0x04, 0x17
        /*000a*/ 	.short	(.L_13 - .L_12)
.L_12:
        /*000c*/ 	.word	0x00000000
        /*0010*/ 	.short	0x0007
        /*0012*/ 	.short	0x0034
        /*0014*/ 	.byte	0x00, 0xf0, 0x11, 0x00


	//----- nvinfo : EIATTR_KPARAM_INFO
	.align		4
.L_13:
        /*0018*/ 	.byte	0x04, 0x17
        /*001a*/ 	.short	(.L_15 - .L_14)
.L_14:
        /*001c*/ 	.word	0x00000000
        /*0020*/ 	.short	0x0006
        /*0022*/ 	.short	0x0030
        /*0024*/ 	.byte	0x00, 0xf0, 0x11, 0x00


	//----- nvinfo : EIATTR_KPARAM_INFO
	.align		4
.L_15:
        /*0028*/ 	.byte	0x04, 0x17
        /*002a*/ 	.short	(.L_17 - .L_16)
.L_16:
        /*002c*/ 	.word	0x00000000
        /*0030*/ 	.short	0x0005
        /*0032*/ 	.short	0x0028
        /*0034*/ 	.byte	0x00, 0xf4, 0x21, 0x00


	//----- nvinfo : EIATTR_KPARAM_INFO
	.align		4
.L_17:
        /*0038*/ 	.byte	0x04, 0x17
        /*003a*/ 	.short	(.L_19 - .L_18)
.L_18:
        /*003c*/ 	.word	0x00000000
        /*0040*/ 	.short	0x0004
        /*0042*/ 	.short	0x0020
        /*0044*/ 	.byte	0x00, 0xf4, 0x21, 0x00


	//----- nvinfo : EIATTR_KPARAM_INFO
	.align		4
.L_19:
        /*0048*/ 	.byte	0x04, 0x17
        /*004a*/ 	.short	(.L_21 - .L_20)
.L_20:
        /*004c*/ 	.word	0x00000000
        /*0050*/ 	.short	0x0003
        /*0052*/ 	.short	0x0018
        /*0054*/ 	.byte	0x00, 0xf4, 0x21, 0x00


	//----- nvinfo : EIATTR_KPARAM_INFO
	.align		4
.L_21:
        /*0058*/ 	.byte	0x04, 0x17
        /*005a*/ 	.short	(.L_23 - .L_22)
.L_22:
        /*005c*/ 	.word	0x00000000
        /*0060*/ 	.short	0x0002
        /*0062*/ 	.short	0x0010
        /*0064*/ 	.byte	0x00, 0xf4, 0x21, 0x00


	//----- nvinfo : EIATTR_KPARAM_INFO
	.align		4
.L_23:
        /*0068*/ 	.byte	0x04, 0x17
        /*006a*/ 	.short	(.L_25 - .L_24)
.L_24:
        /*006c*/ 	.word	0x00000000
        /*0070*/ 	.short	0x0001
        /*0072*/ 	.short	0x0008
        /*0074*/ 	.byte	0x00, 0xf4, 0x21, 0x00


	//----- nvinfo : EIATTR_KPARAM_INFO
	.align		4
.L_25:
        /*0078*/ 	.byte	0x04, 0x17
        /*007a*/ 	.short	(.L_27 - .L_26)
.L_26:
        /*007c*/ 	.word	0x00000000
        /*0080*/ 	.short	0x0000
        /*0082*/ 	.short	0x0000
        /*0084*/ 	.byte	0x00, 0xf4, 0x21, 0x00


	//----- nvinfo : EIATTR_SPARSE_MMA_MASK
	.align		4
.L_27:
        /*0088*/ 	.byte	0x03, 0x50
        /*008a*/ 	.short	0x0000


	//----- nvinfo : EIATTR_MAXREG_COUNT
	.align		4
        /*008c*/ 	.byte	0x03, 0x1b
        /*008e*/ 	.short	0x00ff


	//----- nvinfo : EIATTR_EXIT_INSTR_OFFSETS
	.align		4
        /*0090*/ 	.byte	0x04, 0x1c
        /*0092*/ 	.short	(.L_29 - .L_28)


	//   ....[0]....
.L_28:
        /*0094*/ 	.word	0x000049e0


	//   ....[1]....
        /*0098*/ 	.word	0x00004a30


	//----- nvinfo : EIATTR_REQNTID
	.align		4
.L_29:
        /*009c*/ 	.byte	0x04, 0x10
        /*009e*/ 	.short	(.L_31 - .L_30)
.L_30:
        /*00a0*/ 	.word	0x00000100
        /*00a4*/ 	.word	0x00000001
        /*00a8*/ 	.word	0x00000001


	//----- nvinfo : EIATTR_CRS_STACK_SIZE
	.align		4
.L_31:
        /*00ac*/ 	.byte	0x04, 0x1e
        /*00ae*/ 	.short	(.L_33 - .L_32)
.L_32:
        /*00b0*/ 	.word	0x00000000


	//----- nvinfo : EIATTR_CBANK_PARAM_SIZE
	.align		4
.L_33:
        /*00b4*/ 	.byte	0x03, 0x19
        /*00b6*/ 	.short	0x0038


	//----- nvinfo : EIATTR_PARAM_CBANK
	.align		4
        /*00b8*/ 	.byte	0x04, 0x0a
        /*00ba*/ 	.short	(.L_35 - .L_34)
	.align		4
.L_34:
        /*00bc*/ 	.word	index@(.nv.constant0.triton_poi_fused__native_batch_norm_legit_no_training_mul_softplus_tanh_8)
        /*00c0*/ 	.short	0x0210
        /*00c2*/ 	.short	0x0038


	//----- nvinfo : EIATTR_SW_WAR
	.align		4
.L_35:
        /*00c4*/ 	.byte	0x04, 0x36
        /*00c6*/ 	.short	(.L_37 - .L_36)
.L_36:
        /*00c8*/ 	.word	0x00000008
.L_37:


//--------------------- .nv.callgraph             --------------------------
	.section	.nv.callgraph,"",@"SHT_CUDA_CALLGRAPH"
	.align	4
	.sectionentsize	8
	.align		4
        /*0000*/ 	.word	0x00000000
	.align		4
        /*0004*/ 	.word	0xffffffff
	.align		4
        /*0008*/ 	.word	0x00000000
	.align		4
        /*000c*/ 	.word	0xfffffffe
	.align		4
        /*0010*/ 	.word	0x00000000
	.align		4
        /*0014*/ 	.word	0xfffffffd
	.align		4
        /*0018*/ 	.word	0x00000000
	.align		4
        /*001c*/ 	.word	0xfffffffc


//--------------------- .nv.constant4             --------------------------
	.section	.nv.constant4,"a",@progbits
	.align	8
	.align		8
.nv.constant4:
        /*0000*/ 	.dword	_$_str
	.align		8
        /*0008*/ 	.dword	_$_str_$_2


//--------------------- .text.triton_poi_fused__native_batch_norm_legit_no_training_mul_softplus_tanh_8 --------------------------
	.section	.text.triton_poi_fused__native_batch_norm_legit_no_training_mul_softplus_tanh_8,"ax",@progbits
	.sectionflags	@"SHF_BARRIERS=1"
	.align	128
        .global         triton_poi_fused__native_batch_norm_legit_no_training_mul_softplus_tanh_8
        .type           triton_poi_fused__native_batch_norm_legit_no_training_mul_softplus_tanh_8,@function
        .size           triton_poi_fused__native_batch_norm_legit_no_training_mul_softplus_tanh_8,(.L_x_81 - triton_poi_fused__native_batch_norm_legit_no_training_mul_softplus_tanh_8)
        .other          triton_poi_fused__native_batch_norm_legit_no_training_mul_softplus_tanh_8,@"STO_CUDA_ENTRY STV_DEFAULT"
triton_poi_fused__native_batch_norm_legit_no_training_mul_softplus_tanh_8:
.text.triton_poi_fused__native_batch_norm_legit_no_training_mul_softplus_tanh_8:
[----:B------:R-:W0:Y:S01]  /*0000*/  LDC R1, c[0x0][0x28] ;  /* 0x00000a00ff017b82 */ /* 0x000e220000000800 */
[----:B------:R-:W1:Y:S07]  /*0010*/  S2R R0, SR_TID.X ;  /* 0x0000000000007919 */ /* 0x000e6e0000002100 */
[----:B------:R-:W2:Y:S01]  /*0020*/  S2UR UR5, SR_CTAID.X ;  /* 0x00000000000579c3 */ /* 0x000ea20000002500 */
[----:B------:R-:W-:Y:S02]  /*0030*/  CS2R R24, SRZ ;  /* 0x0000000000187805 */ /* 0x000fe4000001ff00 */
[----:B------:R-:W-:Y:S01]  /*0040*/  CS2R R26, SRZ ;  /* 0x00000000001a7805 */ /* 0x000fe2000001ff00 */
[----:B------:R-:W-:-:S04]  /*0050*/  ULDC.64 UR8, c[0x0][0x208] ;  /* 0x0000820000087ab9 */ /* 0x000fc80000000a00 */
[----:B------:R-:W3:Y:S08]  /*0060*/  LDC.64 R4, c[0x0][0x220] ;  /* 0x00008800ff047b82 */ /* 0x000ef00000000a00 */
[----:B------:R-:W4:Y:S01]  /*0070*/  S2UR UR4, SR_CTAID.Y ;  /* 0x00000000000479c3 */ /* 0x000f220000002600 */
[----:B--2---:R-:W-:-:S07]  /*0080*/  USHF.L.U32 UR5, UR5, 0x6, URZ ;  /* 0x0000000605057899 */ /* 0x004fce000800063f */
[----:B------:R-:W2:Y:S01]  /*0090*/  LDC.64 R40, c[0x0][0x210] ;  /* 0x00008400ff287b82 */ /* 0x000ea20000000a00 */
[----:B------:R-:W-:Y:S02]  /*00a0*/  MOV R31, UR5 ;  /* 0x00000005001f7c02 */ /* 0x000fe40008000f00 */
[----:B-1----:R-:W-:-:S05]  /*00b0*/  SHF.L.U32 R2, R0, 0x2, RZ ;  /* 0x0000000200027819 */ /* 0x002fca00000006ff */
[----:B------:R-:W1:Y:S01]  /*00c0*/  LDC.64 R18, c[0x0][0x218] ;  /* 0x00008600ff127b82 */ /* 0x000e620000000a00 */
[----:B------:R-:W-:-:S04]  /*00d0*/  LOP3.LUT R31, R31, 0x3c, R2, 0xf8, !PT ;  /* 0x0000003c1f1f7812 */ /* 0x000fc800078ef802 */
[C---:B------:R-:W-:Y:S01]  /*00e0*/  ISETP.GE.AND P0, PT, R31.reuse, 0x400, PT ;  /* 0x000004001f00780c */ /* 0x040fe20003f06270 */
[----:B---3--:R-:W-:Y:S02]  /*00f0*/  IMAD.WIDE R4, R31, 0x4, R4 ;  /* 0x000000041f047825 */ /* 0x008fe400078e0204 */
[----:B------:R-:W3:Y:S08]  /*0100*/  LDC.64 R32, c[0x0][0x228] ;  /* 0x00008a00ff207b82 */ /* 0x000ef00000000a00 */
[----:B------:R-:W5:Y:S02]  /*0110*/  LDC.64 R34, c[0x0][0x230] ;  /* 0x00008c00ff227b82 */ /* 0x000f640000000a00 */
[----:B------:R1:W5:Y:S01]  /*0120*/  @!P0 LDG.E.EL.128 R24, desc[UR8][R4.64] ;  /* 0x0000000804188981 */ /* 0x000362000c2e1d00 */
[----:B------:R-:W-:Y:S01]  /*0130*/  SHF.R.U32.HI R3, RZ, 0x4, R0 ;  /* 0x00000004ff037819 */ /* 0x000fe20000011600 */
[----:B----4-:R-:W-:Y:S01]  /*0140*/  USHF.L.U32 UR4, UR4, 0x6, URZ ;  /* 0x0000000604047899 */ /* 0x010fe2000800063f */
[----:B------:R-:W-:-:S02]  /*0150*/  CS2R R20, SRZ ;  /* 0x0000000000147805 */ /* 0x000fc4000001ff00 */
[----:B------:R-:W-:Y:S02]  /*0160*/  CS2R R22, SRZ ;  /* 0x0000000000167805 */ /* 0x000fe4000001ff00 */
[----:B------:R-:W-:Y:S02]  /*0170*/  SGXT.U32 R3, R3, 0x4 ;  /* 0x000000040303781a */ /* 0x000fe40000000000 */
[----:B------:R-:W-:Y:S01]  /*0180*/  CS2R R6, SRZ ;  /* 0x0000000000067805 */ /* 0x000fe2000001ff00 */
[----:B-1----:R-:W-:Y:S01]  /*0190*/  IMAD.WIDE R18, R31, 0x4, R18 ;  /* 0x000000041f127825 */ /* 0x002fe200078e0212 */
[----:B------:R-:W-:Y:S02]  /*01a0*/  LOP3.LUT R0, R3, UR4, RZ, 0xfc, !PT ;  /* 0x0000000403007c12 */ /* 0x000fe4000f8efcff */
[----:B0-----:R-:W-:Y:S02]  /*01b0*/  CS2R R4, SRZ ;  /* 0x0000000000047805 */ /* 0x001fe4000001ff00 */
[----:B------:R-:W-:-:S02]  /*01c0*/  LEA R17, R0, R31, 0xa ;  /* 0x0000001f00117211 */ /* 0x000fc400078e50ff */
[----:B------:R-:W-:Y:S02]  /*01d0*/  CS2R R8, SRZ ;  /* 0x0000000000087805 */ /* 0x000fe4000001ff00 */
[----:B------:R-:W4:Y:S01]  /*01e0*/  @!P0 LDG.E.EL.128 R4, desc[UR8][R18.64] ;  /* 0x0000000812048981 */ /* 0x000f22000c2e1d00 */
[----:B--2---:R-:W-:Y:S01]  /*01f0*/  IMAD.WIDE R16, R17, 0x4, R40 ;  /* 0x0000000411107825 */ /* 0x004fe200078e0228 */
[----:B------:R-:W-:Y:S02]  /*0200*/  CS2R R10, SRZ ;  /* 0x00000000000a7805 */ /* 0x000fe4000001ff00 */
[----:B------:R-:W-:Y:S02]  /*0210*/  CS2R R12, SRZ ;  /* 0x00000000000c7805 */ /* 0x000fe4000001ff00 */
[----:B------:R-:W-:Y:S01]  /*0220*/  CS2R R14, SRZ ;  /* 0x00000000000e7805 */ /* 0x000fe2000001ff00 */
[----:B------:R0:W4:Y:S01]  /*0230*/  @!P0 LDG.E.EL.128 R20, desc[UR8][R16.64] ;  /* 0x0000000810148981 */ /* 0x000122000c2e1d00 */
[----:B---3--:R-:W-:-:S04]  /*0240*/  IMAD.WIDE R32, R31, 0x4, R32 ;  /* 0x000000041f207825 */ /* 0x008fc800078e0220 */
[----:B-----5:R-:W-:Y:S01]  /*0250*/  IMAD.WIDE R34, R31, 0x4, R34 ;  /* 0x000000041f227825 */ /* 0x020fe200078e0222 */
[----:B------:R-:W2:Y:S04]  /*0260*/  @!P0 LDG.E.EL.128 R8, desc[UR8][R32.64] ;  /* 0x0000000820088981 */ /* 0x000ea8000c2e1d00 */
[----:B------:R1:W2:Y:S01]  /*0270*/  @!P0 LDG.E.EL.128 R12, desc[UR8][R34.64] ;  /* 0x00000008220c8981 */ /* 0x0002a2000c2e1d00 */
[----:B------:R-:W-:-:S04]  /*0280*/  MOV R0, UR4 ;  /* 0x0000000400007c02 */ /* 0x000fc80008000f00 */
[----:B------:R-:W-:-:S04]  /*0290*/  LOP3.LUT R0, R0, 0x10, R3, 0xfe, !PT ;  /* 0x0000001000007812 */ /* 0x000fc800078efe03 */
[----:B------:R-:W-:Y:S02]  /*02a0*/  LEA R29, R0, R31, 0xa ;  /* 0x0000001f001d7211 */ /* 0x000fe400078e50ff */
[----:B0-----:R-:W-:Y:S02]  /*02b0*/  CS2R R16, SRZ ;  /* 0x0000000000107805 */ /* 0x001fe4000001ff00 */
[----:B------:R-:W-:Y:S01]  /*02c0*/  CS2R R18, SRZ ;  /* 0x0000000000127805 */ /* 0x000fe2000001ff00 */
[----:B------:R-:W-:-:S05]  /*02d0*/  IMAD.WIDE R28, R29, 0x4, R40 ;  /* 0x000000041d1c7825 */ /* 0x000fca00078e0228 */
[----:B------:R0:W3:Y:S01]  /*02e0*/  @!P0 LDG.E.EL.128 R16, desc[UR8][R28.64] ;  /* 0x000000081c108981 */ /* 0x0000e2000c2e1d00 */
[----:B------:R-:W-:Y:S01]  /*02f0*/  HFMA2.MMA R0, -RZ, RZ, 1.625, 0 ;  /* 0x3e800000ff007435 */ /* 0x000fe200000001ff */
[----:B------:R-:W-:-:S04]  /*0300*/  FADD R24, R24, 9.9999997473787516356e-06 ;  /* 0x3727c5ac18187421 */ /* 0x000fc80000000000 */
[----:B------:R-:W5:Y:S02]  /*0310*/  MUFU.SQRT R30, R24 ;  /* 0x00000018001e7308 */ /* 0x000f640000002000 */
[C---:B-----5:R-:W-:Y:S02]  /*0320*/  FSETP.GT.AND P1, PT, R30.reuse, 8.50705917302346158658e+37, PT ;  /* 0x7e8000001e00780b */ /* 0x060fe40003f24000 */
[----:B------:R-:W-:-:S11]  /*0330*/  FSETP.GEU.AND P3, PT, R30, 1.175494350822287508e-38, PT ;  /* 0x008000001e00780b */ /* 0x000fd60003f6e000 */
[----:B------:R-:W-:-:S04]  /*0340*/  @P1 FMUL R30, R30, 0.25 ;  /* 0x3e8000001e1e1820 */ /* 0x000fc80000400000 */
[----:B------:R-:W-:-:S04]  /*0350*/  @!P3 FMUL R30, R30, 16777216 ;  /* 0x4b8000001e1eb820 */ /* 0x000fc80000400000 */
[----:B-1----:R-:W1:Y:S01]  /*0360*/  MUFU.RCP R35, R30 ;  /* 0x0000001e00237308 */ /* 0x002e620000001000 */
[----:B------:R-:W-:Y:S01]  /*0370*/  FSEL R24, R0, 1, P1 ;  /* 0x3f80000000187808 */ /* 0x000fe20000800000 */
[----:B------:R-:W-:-:S04]  /*0380*/  FADD R25, R25, 9.9999997473787516356e-06 ;  /* 0x3727c5ac19197421 */ /* 0x000fc80000000000 */
[----:B------:R-:W-:Y:S02]  /*0390*/  @!P3 FMUL R24, R24, 16777216 ;  /* 0x4b8000001818b820 */ /* 0x000fe40000400000 */
[----:B------:R-:W5:Y:S01]  /*03a0*/  MUFU.SQRT R25, R25 ;  /* 0x0000001900197308 */ /* 0x000f620000002000 */
[----:B----4-:R-:W-:Y:S01]  /*03b0*/  FADD R20, -R4, R20 ;  /* 0x0000001404147221 */ /* 0x010fe20000000100 */
[----:B------:R-:W-:Y:S01]  /*03c0*/  FADD R26, R26, 9.9999997473787516356e-06 ;  /* 0x3727c5ac1a1a7421 */ /* 0x000fe20000000000 */
[----:B-1----:R-:W-:-:S05]  /*03d0*/  FMUL R35, R35, R24 ;  /* 0x0000001823237220 */ /* 0x002fca0000400000 */
[----:B------:R-:W1:Y:S01]  /*03e0*/  MUFU.SQRT R26, R26 ;  /* 0x0000001a001a7308 */ /* 0x000e620000002000 */
[----:B0-----:R-:W-:-:S04]  /*03f0*/  FMUL R29, R20, R35 ;  /* 0x00000023141d7220 */ /* 0x001fc80000400000 */
[----:B--2---:R-:W-:Y:S01]  /*0400*/  FFMA R28, R29, R8, R12 ;  /* 0x000000081d1c7223 */ /* 0x004fe2000000000c */
[----:B-----5:R-:W-:-:S03]  /*0410*/  FSETP.GT.AND P2, PT, R25, 8.50705917302346158658e+37, PT ;  /* 0x7e8000001900780b */ /* 0x020fc60003f44000 */
[----:B------:R-:W-:Y:S01]  /*0420*/  FMUL R33, R28, 1.4426950216293334961 ;  /* 0x3fb8aa3b1c217820 */ /* 0x000fe20000400000 */
[----:B------:R-:W-:Y:S01]  /*0430*/  FSETP.GEU.AND P4, PT, R25, 1.175494350822287508e-38, PT ;  /* 0x008000001900780b */ /* 0x000fe20003f8e000 */
[----:B------:R-:W-:-:S03]  /*0440*/  FADD R27, R27, 9.9999997473787516356e-06 ;  /* 0x3727c5ac1b1b7421 */ /* 0x000fc60000000000 */
[----:B------:R-:W-:Y:S02]  /*0450*/  FSETP.GEU.AND P1, PT, R33, -126, PT ;  /* 0xc2fc00002100780b */ /* 0x000fe40003f2e000 */
[C---:B-1----:R-:W-:Y:S01]  /*0460*/  FSETP.GT.AND P3, PT, R26.reuse, 8.50705917302346158658e+37, PT ;  /* 0x7e8000001a00780b */ /* 0x042fe20003f64000 */
[----:B------:R-:W0:Y:S01]  /*0470*/  MUFU.SQRT R27, R27 ;  /* 0x0000001b001b7308 */ /* 0x000e220000002000 */
[----:B------:R-:W-:Y:S01]  /*0480*/  FSETP.GEU.AND P5, PT, R26, 1.175494350822287508e-38, PT ;  /* 0x008000001a00780b */ /* 0x000fe20003fae000 */
[----:B------:R-:W-:-:S04]  /*0490*/  @P2 FMUL R25, R25, 0.25 ;  /* 0x3e80000019192820 */ /* 0x000fc80000400000 */
[----:B------:R-:W-:-:S04]  /*04a0*/  @!P4 FMUL R25, R25, 16777216 ;  /* 0x4b8000001919c820 */ /* 0x000fc80000400000 */
[----:B------:R-:W-:Y:S01]  /*04b0*/  @!P1 FMUL R33, R33, 0.5 ;  /* 0x3f00000021219820 */ /* 0x000fe20000400000 */
[----:B------:R-:W1:Y:S01]  /*04c0*/  MUFU.RCP R36, R25 ;  /* 0x0000001900247308 */ /* 0x000e620000001000 */
[----:B------:R-:W-:Y:S01]  /*04d0*/  @P3 FMUL R26, R26, 0.25 ;  /* 0x3e8000001a1a3820 */ /* 0x000fe20000400000 */
[----:B------:R-:W-:Y:S02]  /*04e0*/  FSEL R29, R0, 1, P2 ;  /* 0x3f800000001d7808 */ /* 0x000fe40001000000 */
[----:B0-----:R-:W-:Y:S01]  /*04f0*/  FSETP.GT.AND P2, PT, R27, 8.50705917302346158658e+37, PT ;  /* 0x7e8000001b00780b */ /* 0x001fe20003f44000 */
[----:B------:R-:W-:-:S03]  /*0500*/  @!P5 FMUL R26, R26, 16777216 ;  /* 0x4b8000001a1ad820 */ /* 0x000fc60000400000 */
[----:B------:R-:W0:Y:S01]  /*0510*/  MUFU.EX2 R33, R33 ;  /* 0x0000002100217308 */ /* 0x000e220000000800 */
[----:B------:R-:W-:Y:S01]  /*0520*/  FSEL R37, R0, 1, P3 ;  /* 0x3f80000000257808 */ /* 0x000fe20001800000 */
[----:B------:R-:W-:Y:S01]  /*0530*/  @!P4 FMUL R29, R29, 16777216 ;  /* 0x4b8000001d1dc820 */ /* 0x000fe20000400000 */
[----:B------:R-:W-:-:S05]  /*0540*/  FSETP.GEU.AND P3, PT, R27, 1.175494350822287508e-38, PT ;  /* 0x008000001b00780b */ /* 0x000fca0003f6e000 */
[----:B------:R-:W2:Y:S01]  /*0550*/  MUFU.RCP R32, R26 ;  /* 0x0000001a00207308 */ /* 0x000ea20000001000 */
[----:B-1----:R-:W-:Y:S01]  /*0560*/  FMUL R36, R36, R29 ;  /* 0x0000001d24247220 */ /* 0x002fe20000400000 */
[----:B------:R-:W-:Y:S01]  /*0570*/  FADD R21, -R5, R21 ;  /* 0x0000001505157221 */ /* 0x000fe20000000100 */
[----:B------:R-:W-:Y:S01]  /*0580*/  @P2 FMUL R27, R27, 0.25 ;  /* 0x3e8000001b1b2820 */ /* 0x000fe20000400000 */
[----:B------:R-:W-:Y:S01]  /*0590*/  @!P5 FMUL R37, R37, 16777216 ;  /* 0x4b8000002525d820 */ /* 0x000fe20000400000 */
[----:B0-----:R-:W-:Y:S01]  /*05a0*/  @!P1 FMUL R33, R33, R33 ;  /* 0x0000002121219220 */ /* 0x001fe20000400000 */
[----:B------:R-:W-:Y:S01]  /*05b0*/  FMUL R30, R21, R36 ;  /* 0x00000024151e7220 */ /* 0x000fe20000400000 */
[----:B------:R-:W-:Y:S02]  /*05c0*/  FADD R21, -R6, R22 ;  /* 0x0000001606157221 */ /* 0x000fe40000000100 */
[----:B------:R-:W-:Y:S01]  /*05d0*/  FADD.FTZ.RZ R22, R33, 1 ;  /* 0x3f80000021167421 */ /* 0x000fe2000001c000 */
[----:B------:R-:W-:Y:S01]  /*05e0*/  @!P3 FMUL R27, R27, 16777216 ;  /* 0x4b8000001b1bb820 */ /* 0x000fe20000400000 */
[----:B------:R-:W-:Y:S01]  /*05f0*/  FFMA R30, R30, R9, R13 ;  /* 0x000000091e1e7223 */ /* 0x000fe2000000000d */
[----:B--2---:R-:W-:-:S02]  /*0600*/  FMUL R32, R32, R37 ;  /* 0x0000002520207220 */ /* 0x004fc40000400000 */
[----:B------:R-:W-:Y:S01]  /*0610*/  IADD3 R52, R22, -0x3f400000, RZ ;  /* 0xc0c0000016347810 */ /* 0x000fe20007ffe0ff */
[----:B------:R-:W0:Y:S01]  /*0620*/  MUFU.RCP R34, R27 ;  /* 0x0000001b00227308 */ /* 0x000e220000001000 */
[----:B------:R-:W-:Y:S01]  /*0630*/  MOV R20, UR4 ;  /* 0x0000000400147c02 */ /* 0x000fe20008000f00 */
[----:B------:R-:W-:Y:S01]  /*0640*/  FMUL R21, R21, R32 ;  /* 0x0000002015157220 */ /* 0x000fe20000400000 */
[----:B------:R-:W-:Y:S01]  /*0650*/  MOV R24, UR4 ;  /* 0x0000000400187c02 */ /* 0x000fe20008000f00 */
[----:B------:R-:W-:Y:S01]  /*0660*/  FMUL R51, R30, 1.4426950216293334961 ;  /* 0x3fb8aa3b1e337820 */ /* 0x000fe20000400000 */
[----:B------:R-:W-:Y:S01]  /*0670*/  LOP3.LUT R52, R52, 0xff800000, RZ, 0xc0, !PT ;  /* 0xff80000034347812 */ /* 0x000fe200078ec0ff */
[----:B------:R-:W-:Y:S01]  /*0680*/  FFMA R29, R21, R10, R14 ;  /* 0x0000000a151d7223 */ /* 0x000fe2000000000e */
[----:B------:R-:W-:Y:S02]  /*0690*/  LOP3.LUT R20, R20, 0x20, R3, 0xfe, !PT ;  /* 0x0000002014147812 */ /* 0x000fe400078efe03 */
[----:B------:R-:W-:-:S02]  /*06a0*/  LOP3.LUT R22, R24, 0x30, R3, 0xfe, !PT ;  /* 0x0000003018167812 */ /* 0x000fc400078efe03 */
[----:B------:R-:W-:Y:S02]  /*06b0*/  FSEL R21, R0, 1, P2 ;  /* 0x3f80000000157808 */ /* 0x000fe40001000000 */
[----:B------:R-:W-:Y:S02]  /*06c0*/  FSETP.GEU.AND P4, PT, R51, -126, PT ;  /* 0xc2fc00003300780b */ /* 0x000fe40003f8e000 */
[----:B------:R-:W-:Y:S02]  /*06d0*/  IADD3 R25, -R52, 0x40800000, RZ ;  /* 0x4080000034197810 */ /* 0x000fe40007ffe1ff */
[-C--:B------:R-:W-:Y:S02]  /*06e0*/  LEA R39, R20, R31.reuse, 0xa ;  /* 0x0000001f14277211 */ /* 0x080fe400078e50ff */
[----:B------:R-:W-:Y:S01]  /*06f0*/  LEA R31, R22, R31, 0xa ;  /* 0x0000001f161f7211 */ /* 0x000fe200078e50ff */
[----:B------:R-:W-:Y:S01]  /*0700*/  @!P3 FMUL R21, R21, 16777216 ;  /* 0x4b8000001515b820 */ /* 0x000fe20000400000 */
[----:B------:R-:W-:Y:S01]  /*0710*/  IADD3 R54, R33, -R52, RZ ;  /* 0x8000003421367210 */ /* 0x000fe20007ffe0ff */
[----:B------:R-:W-:Y:S01]  /*0720*/  FFMA.FTZ R25, R25, R0, -1 ;  /* 0xbf80000019197423 */ /* 0x000fe20000010000 */
[----:B------:R-:W-:Y:S01]  /*0730*/  FMUL R49, R29, 1.4426950216293334961 ;  /* 0x3fb8aa3b1d317820 */ /* 0x000fe20000400000 */
[----:B------:R-:W-:-:S04]  /*0740*/  IMAD.WIDE R38, R39, 0x4, R40 ;  /* 0x0000000427267825 */ /* 0x000fc800078e0228 */
[----:B0-----:R-:W-:Y:S01]  /*0750*/  FMUL R34, R34, R21 ;  /* 0x0000001522227220 */ /* 0x001fe20000400000 */
[----:B------:R-:W-:Y:S01]  /*0760*/  FADD R54, R54, R25 ;  /* 0x0000001936367221 */ /* 0x000fe20000000000 */
[----:B------:R-:W-:-:S04]  /*0770*/  IMAD.WIDE R40, R31, 0x4, R40 ;  /* 0x000000041f287825 */ /* 0x000fc800078e0228 */
[----:B------:R-:W-:Y:S01]  /*0780*/  FADD R31, -R7, R23 ;  /* 0x00000017071f7221 */ /* 0x000fe20000000100 */
[----:B------:R-:W-:Y:S02]  /*0790*/  CS2R R20, SRZ ;  /* 0x0000000000147805 */ /* 0x000fe4000001ff00 */
[----:B------:R-:W-:Y:S02]  /*07a0*/  CS2R R22, SRZ ;  /* 0x0000000000167805 */ /* 0x000fe4000001ff00 */
[----:B------:R-:W-:Y:S02]  /*07b0*/  CS2R R24, SRZ ;  /* 0x0000000000187805 */ /* 0x000fe4000001ff00 */
[----:B------:R-:W-:Y:S02]  /*07c0*/  CS2R R26, SRZ ;  /* 0x00000000001a7805 */ /* 0x000fe4000001ff00 */
[----:B------:R-:W-:Y:S01]  /*07d0*/  FSETP.GEU.AND P1, PT, R49, -126, PT ;  /* 0xc2fc00003100780b */ /* 0x000fe20003f2e000 */
[----:B------:R-:W-:Y:S01]  /*07e0*/  @!P4 FMUL R51, R51, 0.5 ;  /* 0x3f0000003333c820 */ /* 0x000fe20000400000 */
[----:B------:R0:W2:Y:S04]  /*07f0*/  @!P0 LDG.E.EL.128 R20, desc[UR8][R38.64] ;  /* 0x0000000826148981 */ /* 0x0000a8000c2e1d00 */
[----:B------:R1:W4:Y:S01]  /*0800*/  @!P0 LDG.E.EL.128 R24, desc[UR8][R40.64] ;  /* 0x0000000828188981 */ /* 0x000322000c2e1d00 */
[----:B------:R-:W5:Y:S06]  /*0810*/  MUFU.EX2 R51, R51 ;  /* 0x0000003300337308 */ /* 0x000f6c0000000800 */
[----:B------:R-:W-:-:S06]  /*0820*/  @!P1 FMUL R49, R49, 0.5 ;  /* 0x3f00000031319820 */ /* 0x000fcc0000400000 */
[----:B------:R-:W0:Y:S01]  /*0830*/  MUFU.EX2 R49, R49 ;  /* 0x0000003100317308 */ /* 0x000e220000000800 */
[----:B------:R-:W-:Y:S01]  /*0840*/  MOV R37, 0x3d39bf78 ;  /* 0x3d39bf7800257802 */ /* 0x000fe20000000f00 */
[----:B-----5:R-:W-:-:S04]  /*0850*/  @!P4 FMUL R51, R51, R51 ;  /* 0x000000333333c220 */ /* 0x020fc80000400000 */
[----:B------:R-:W-:Y:S01]  /*0860*/  FADD.FTZ.RZ R42, R51, 1 ;  /* 0x3f800000332a7421 */ /* 0x000fe2000001c000 */
[----:B------:R-:W-:-:S04]  /*0870*/  FFMA.FTZ R43, R54, -R37, 0.10546888411045074463 ;  /* 0x3dd80012362b7423 */ /* 0x000fc80000010825 */
[----:B------:R-:W-:Y:S01]  /*0880*/  IADD3 R42, R42, -0x3f400000, RZ ;  /* 0xc0c000002a2a7810 */ /* 0x000fe20007ffe0ff */
[----:B------:R-:W-:Y:S01]  /*0890*/  FFMA.FTZ R43, R54, R43, -0.13229703903198242188 ;  /* 0xbe0778e0362b7423 */ /* 0x000fe2000001002b */
[----:B0-----:R-:W-:Y:S02]  /*08a0*/  @!P1 FMUL R49, R49, R49 ;  /* 0x0000003131319220 */ /* 0x001fe40000400000 */
[----:B------:R-:W-:Y:S01]  /*08b0*/  LOP3.LUT R44, R42, 0xff800000, RZ, 0xc0, !PT ;  /* 0xff8000002a2c7812 */ /* 0x000fe200078ec0ff */
[----:B------:R-:W-:Y:S01]  /*08c0*/  FMUL R42, R31, R34 ;  /* 0x000000221f2a7220 */ /* 0x000fe20000400000 */
[----:B------:R-:W-:Y:S01]  /*08d0*/  FADD.FTZ.RZ R45, R49, 1 ;  /* 0x3f800000312d7421 */ /* 0x000fe2000001c000 */
[----:B------:R-:W-:Y:S02]  /*08e0*/  FFMA.FTZ R43, R54, R43, 0.14491446316242218018 ;  /* 0x3e146475362b7423 */ /* 0x000fe4000001002b */
[----:B------:R-:W-:Y:S02]  /*08f0*/  FFMA R31, R42, R11, R15 ;  /* 0x0000000b2a1f7223 */ /* 0x000fe4000000000f */
[C---:B------:R-:W-:Y:S01]  /*0900*/  FFMA.FTZ R43, R54.reuse, R43, -0.16641564667224884033 ;  /* 0xbe2a68dd362b7423 */ /* 0x040fe2000001002b */
[----:B------:R-:W-:Y:S01]  /*0910*/  IADD3 R46, R45, -0x3f400000, RZ ;  /* 0xc0c000002d2e7810 */ /* 0x000fe20007ffe0ff */
[----:B------:R-:W-:Y:S01]  /*0920*/  FMUL R39, R31, 1.4426950216293334961 ;  /* 0x3fb8aa3b1f277820 */ /* 0x000fe20000400000 */
[----:B------:R-:W-:Y:S01]  /*0930*/  IADD3 R45, -R44, 0x40800000, RZ ;  /* 0x408000002c2d7810 */ /* 0x000fe20007ffe1ff */
[----:B------:R-:W-:Y:S01]  /*0940*/  FFMA.FTZ R43, R54, R43, 0.19988867640495300293 ;  /* 0x3e4caf9e362b7423 */ /* 0x000fe2000001002b */
[----:B------:R-:W-:-:S02]  /*0950*/  IADD3 R42, R51, -R44, RZ ;  /* 0x8000002c332a7210 */ /* 0x000fc40007ffe0ff */
[----:B------:R-:W-:Y:S01]  /*0960*/  LOP3.LUT R38, R46, 0xff800000, RZ, 0xc0, !PT ;  /* 0xff8000002e267812 */ /* 0x000fe200078ec0ff */
[----:B------:R-:W-:Y:S01]  /*0970*/  FFMA.FTZ R45, R45, R0, -1 ;  /* 0xbf8000002d2d7423 */ /* 0x000fe20000010000 */
[----:B------:R-:W-:Y:S01]  /*0980*/  FSETP.GEU.AND P0, PT, R39, -126, PT ;  /* 0xc2fc00002700780b */ /* 0x000fe20003f0e000 */
[----:B------:R-:W-:Y:S02]  /*0990*/  FFMA.FTZ R43, R54, R43, -0.25000196695327758789 ;  /* 0xbe800042362b7423 */ /* 0x000fe4000001002b */
[----:B-1----:R-:W-:Y:S01]  /*09a0*/  FADD R40, R42, R45 ;  /* 0x0000002d2a287221 */ /* 0x002fe20000000000 */
[----:B------:R-:W-:Y:S01]  /*09b0*/  IADD3 R45, -R38, 0x40800000, RZ ;  /* 0x40800000262d7810 */ /* 0x000fe20007ffe1ff */
[----:B------:R-:W-:Y:S01]  /*09c0*/  FFMA.FTZ R43, R54, R43, 0.33333510160446166992 ;  /* 0x3eaaaae6362b7423 */ /* 0x000fe2000001002b */
[----:B------:R-:W-:-:S03]  /*09d0*/  IADD3 R42, R49, -R38, RZ ;  /* 0x80000026312a7210 */ /* 0x000fc60007ffe0ff */
[----:B------:R-:W-:Y:S01]  /*09e0*/  FFMA.FTZ R43, R54, R43, -0.5 ;  /* 0xbf000000362b7423 */ /* 0x000fe2000001002b */
[----:B------:R-:W-:-:S03]  /*09f0*/  FFMA.FTZ R45, R45, R0, -1 ;  /* 0xbf8000002d2d7423 */ /* 0x000fc60000010000 */
[----:B------:R-:W-:Y:S01]  /*0a00*/  FMUL R43, R54, R43 ;  /* 0x0000002b362b7220 */ /* 0x000fe20000400000 */
[----:B------:R-:W-:Y:S01]  /*0a10*/  FADD R42, R42, R45 ;  /* 0x0000002d2a2a7221 */ /* 0x000fe20000000000 */
[----:B------:R-:W-:Y:S02]  /*0a20*/  @!P0 FMUL R39, R39, 0.5 ;  /* 0x3f00000027278820 */ /* 0x000fe40000400000 */
[----:B------:R-:W-:Y:S01]  /*0a30*/  FFMA.FTZ R54, R54, R43, R54 ;  /* 0x0000002b36367223 */ /* 0x000fe20000010036 */
[-C--:B------:R-:W-:Y:S01]  /*0a40*/  FFMA.FTZ R43, R42, -R37.reuse, 0.10546888411045074463 ;  /* 0x3dd800122a2b7423 */ /* 0x080fe20000010825 */
[----:B------:R-:W0:Y:S01]  /*0a50*/  MUFU.EX2 R53, R39 ;  /* 0x0000002700357308 */ /* 0x000e220000000800 */
[----:B------:R-:W-:Y:S02]  /*0a60*/  FFMA.FTZ R41, R40, -R37, 0.10546888411045074463 ;  /* 0x3dd8001228297423 */ /* 0x000fe40000010825 */
[----:B------:R-:W-:Y:S02]  /*0a70*/  FFMA.FTZ R43, R42, R43, -0.13229703903198242188 ;  /* 0xbe0778e02a2b7423 */ /* 0x000fe4000001002b */
[----:B------:R-:W-:-:S02]  /*0a80*/  FFMA.FTZ R41, R40, R41, -0.13229703903198242188 ;  /* 0xbe0778e028297423 */ /* 0x000fc40000010029 */
[----:B------:R-:W-:Y:S02]  /*0a90*/  FFMA.FTZ R43, R42, R43, 0.14491446316242218018 ;  /* 0x3e1464752a2b7423 */ /* 0x000fe4000001002b */
[----:B------:R-:W-:Y:S02]  /*0aa0*/  FFMA.FTZ R41, R40, R41, 0.14491446316242218018 ;  /* 0x3e14647528297423 */ /* 0x000fe40000010029 */
[----:B------:R-:W-:Y:S02]  /*0ab0*/  FFMA.FTZ R43, R42, R43, -0.16641564667224884033 ;  /* 0xbe2a68dd2a2b7423 */ /* 0x000fe4000001002b */
[----:B------:R-:W-:Y:S01]  /*0ac0*/  FFMA.FTZ R41, R40, R41, -0.16641564667224884033 ;  /* 0xbe2a68dd28297423 */ /* 0x000fe20000010029 */
[----:B0-----:R-:W-:Y:S01]  /*0ad0*/  @!P0 FMUL R53, R53, R53 ;  /* 0x0000003535358220 */ /* 0x001fe20000400000 */
[----:B------:R-:W-:Y:S02]  /*0ae0*/  FFMA.FTZ R43, R42, R43, 0.19988867640495300293 ;  /* 0x3e4caf9e2a2b7423 */ /* 0x000fe4000001002b */
[----:B------:R-:W-:Y:S01]  /*0af0*/  FFMA.FTZ R41, R40, R41, 0.19988867640495300293 ;  /* 0x3e4caf9e28297423 */ /* 0x000fe20000010029 */
[----:B------:R-:W-:Y:S01]  /*0b00*/  FADD.FTZ.RZ R39, R53, 1 ;  /* 0x3f80000035277421 */ /* 0x000fe2000001c000 */
[----:B------:R-:W-:-:S02]  /*0b10*/  FFMA.FTZ R43, R42, R43, -0.25000196695327758789 ;  /* 0xbe8000422a2b7423 */ /* 0x000fc4000001002b */
[----:B------:R-:W-:Y:S02]  /*0b20*/  FFMA.FTZ R41, R40, R41, -0.25000196695327758789 ;  /* 0xbe80004228297423 */ /* 0x000fe40000010029 */
[----:B------:R-:W-:Y:S01]  /*0b30*/  FFMA.FTZ R43, R42, R43, 0.33333510160446166992 ;  /* 0x3eaaaae62a2b7423 */ /* 0x000fe2000001002b */
[----:B------:R-:W-:Y:S01]  /*0b40*/  IADD3 R39, R39, -0x3f400000, RZ ;  /* 0xc0c0000027277810 */ /* 0x000fe20007ffe0ff */
[----:B------:R-:W-:Y:S02]  /*0b50*/  FFMA.FTZ R41, R40, R41, 0.33333510160446166992 ;  /* 0x3eaaaae628297423 */ /* 0x000fe40000010029 */
[----:B------:R-:W-:Y:S01]  /*0b60*/  FFMA.FTZ R43, R42, R43, -0.5 ;  /* 0xbf0000002a2b7423 */ /* 0x000fe2000001002b */
[----:B------:R-:W-:Y:S01]  /*0b70*/  LOP3.LUT R48, R39, 0xff800000, RZ, 0xc0, !PT ;  /* 0xff80000027307812 */ /* 0x000fe200078ec0ff */
[----:B------:R-:W-:Y:S02]  /*0b80*/  FFMA.FTZ R41, R40, R41, -0.5 ;  /* 0xbf00000028297423 */ /* 0x000fe40000010029 */
[----:B------:R-:W-:Y:S01]  /*0b90*/  FMUL R43, R42, R43 ;  /* 0x0000002b2a2b7220 */ /* 0x000fe20000400000 */
[----:B------:R-:W-:Y:S01]  /*0ba0*/  IADD3 R39, -R48, 0x40800000, RZ ;  /* 0x4080000030277810 */ /* 0x000fe20007ffe1ff */
[----:B------:R-:W-:Y:S01]  /*0bb0*/  FMUL R41, R40, R41 ;  /* 0x0000002928297220 */ /* 0x000fe20000400000 */
[----:B---3--:R-:W-:Y:S01]  /*0bc0*/  FADD R16, -R4, R16 ;  /* 0x0000001004107221 */ /* 0x008fe20000000100 */
[----:B------:R-:W-:-:S02]  /*0bd0*/  FFMA.FTZ R43, R42, R43, R42 ;  /* 0x0000002b2a2b7223 */ /* 0x000fc4000001002a */
[----:B------:R-:W-:Y:S01]  /*0be0*/  FFMA.FTZ R42, R39, R0, -1 ;  /* 0xbf800000272a7423 */ /* 0x000fe20000010000 */
[----:B------:R-:W-:Y:S01]  /*0bf0*/  IADD3 R39, R53, -R48, RZ ;  /* 0x8000003035277210 */ /* 0x000fe20007ffe0ff */
[----:B------:R-:W-:Y:S01]  /*0c00*/  FFMA.FTZ R40, R40, R41, R40 ;  /* 0x0000002928287223 */ /* 0x000fe20000010028 */
[----:B------:R-:W-:-:S03]  /*0c10*/  FMUL R41, R16, R35 ;  /* 0x0000002310297220 */ /* 0x000fc60000400000 */
[----:B------:R-:W-:Y:S01]  /*0c20*/  FADD R46, R39, R42 ;  /* 0x0000002a272e7221 */ /* 0x000fe20000000000 */
[----:B------:R-:W-:-:S03]  /*0c30*/  FFMA R16, R41, R8, R12 ;  /* 0x0000000829107223 */ /* 0x000fc6000000000c */
[----:B------:R-:W-:Y:S01]  /*0c40*/  FFMA.FTZ R41, R46, -R37, 0.10546888411045074463 ;  /* 0x3dd800122e297423 */ /* 0x000fe20000010825 */
[----:B------:R-:W-:-:S03]  /*0c50*/  FMUL R39, R16, 1.4426950216293334961 ;  /* 0x3fb8aa3b10277820 */ /* 0x000fc60000400000 */
[C---:B------:R-:W-:Y:S02]  /*0c60*/  FFMA.FTZ R41, R46.reuse, R41, -0.13229703903198242188 ;  /* 0xbe0778e02e297423 */ /* 0x040fe40000010029 */
[----:B------:R-:W-:Y:S02]  /*0c70*/  FSETP.GEU.AND P0, PT, R39, -126, PT ;  /* 0xc2fc00002700780b */ /* 0x000fe40003f0e000 */
[----:B------:R-:W-:-:S04]  /*0c80*/  FFMA.FTZ R41, R46, R41, 0.14491446316242218018 ;  /* 0x3e1464752e297423 */ /* 0x000fc80000010029 */
[----:B------:R-:W-:-:S04]  /*0c90*/  FFMA.FTZ R41, R46, R41, -0.16641564667224884033 ;  /* 0xbe2a68dd2e297423 */ /* 0x000fc80000010029 */
[----:B------:R-:W-:-:S03]  /*0ca0*/  FFMA.FTZ R41, R46, R41, 0.19988867640495300293 ;  /* 0x3e4caf9e2e297423 */ /* 0x000fc60000010029 */
[----:B------:R-:W-:Y:S01]  /*0cb0*/  @!P0 FMUL R39, R39, 0.5 ;  /* 0x3f00000027278820 */ /* 0x000fe20000400000 */
[----:B------:R-:W-:-:S03]  /*0cc0*/  FFMA.FTZ R41, R46, R41, -0.25000196695327758789 ;  /* 0xbe8000422e297423 */ /* 0x000fc60000010029 */
[----:B------:R-:W0:Y:S01]  /*0cd0*/  MUFU.EX2 R42, R39 ;  /* 0x00000027002a7308 */ /* 0x000e220000000800 */
[----:B------:R-:W-:-:S04]  /*0ce0*/  FFMA.FTZ R41, R46, R41, 0.33333510160446166992 ;  /* 0x3eaaaae62e297423 */ /* 0x000fc80000010029 */
[----:B------:R-:W-:Y:S01]  /*0cf0*/  FFMA.FTZ R41, R46, R41, -0.5 ;  /* 0xbf0000002e297423 */ /* 0x000fe20000010029 */
[----:B------:R-:W-:-:S03]  /*0d00*/  I2FP.F32.S32 R44, R44 ;  /* 0x0000002c002c7245 */ /* 0x000fc60000201400 */
[----:B------:R-:W-:-:S04]  /*0d10*/  FMUL R41, R46, R41 ;  /* 0x000000292e297220 */ /* 0x000fc80000400000 */
[----:B------:R-:W-:Y:S01]  /*0d20*/  FFMA.FTZ R45, R46, R41, R46 ;  /* 0x000000292e2d7223 */ /* 0x000fe2000001002e */
[----:B------:R-:W-:Y:S01]  /*0d30*/  FMUL R41, R44, 1.1920928955078125e-07 ;  /* 0x340000002c297820 */ /* 0x000fe20000400000 */
[----:B0-----:R-:W-:-:S03]  /*0d40*/  @!P0 FMUL R42, R42, R42 ;  /* 0x0000002a2a2a8220 */ /* 0x001fc60000400000 */
[----:B------:R-:W-:Y:S01]  /*0d50*/  FFMA.FTZ R41, R41, 0.69314718246459960938, R40 ;  /* 0x3f31721829297823 */ /* 0x000fe20000010028 */
[----:B------:R-:W-:Y:S01]  /*0d60*/  FADD.FTZ.RZ R40, R42, 1 ;  /* 0x3f8000002a287421 */ /* 0x000fe2000001c000 */
[----:B------:R-:W-:-:S04]  /*0d70*/  I2FP.F32.S32 R38, R38 ;  /* 0x0000002600267245 */ /* 0x000fc80000201400 */
[----:B------:R-:W-:Y:S01]  /*0d80*/  IADD3 R39, R40, -0x3f400000, RZ ;  /* 0xc0c0000028277810 */ /* 0x000fe20007ffe0ff */
[----:B------:R-:W-:Y:S01]  /*0d90*/  FMUL R38, R38, 1.1920928955078125e-07 ;  /* 0x3400000026267820 */ /* 0x000fe20000400000 */
[----:B------:R-:W-:Y:S02]  /*0da0*/  FADD R17, -R5, R17 ;  /* 0x0000001105117221 */ /* 0x000fe40000000100 */
[----:B------:R-:W-:Y:S01]  /*0db0*/  LOP3.LUT R39, R39, 0xff800000, RZ, 0xc0, !PT ;  /* 0xff80000027277812 */ /* 0x000fe200078ec0ff */
[----:B------:R-:W-:Y:S01]  /*0dc0*/  FFMA.FTZ R40, R38, 0.69314718246459960938, R43 ;  /* 0x3f31721826287823 */ /* 0x000fe2000001002b */
[----:B------:R-:W-:Y:S02]  /*0dd0*/  FMUL R38, R17, R36 ;  /* 0x0000002411267220 */ /* 0x000fe40000400000 */
[----:B------:R-:W-:Y:S02]  /*0de0*/  IADD3 R43, -R39, 0x40800000, RZ ;  /* 0x40800000272b7810 */ /* 0x000fe40007ffe1ff */
[----:B------:R-:W-:Y:S01]  /*0df0*/  IADD3 R44, R42, -R39, RZ ;  /* 0x800000272a2c7210 */ /* 0x000fe20007ffe0ff */
[----:B------:R-:W-:-:S02]  /*0e00*/  FFMA R17, R38, R9, R13 ;  /* 0x0000000926117223 */ /* 0x000fc4000000000d */
[----:B------:R-:W-:-:S04]  /*0e10*/  FFMA.FTZ R43, R43, R0, -1 ;  /* 0xbf8000002b2b7423 */ /* 0x000fc80000010000 */
[----:B------:R-:W-:Y:S01]  /*0e20*/  FADD R44, R44, R43 ;  /* 0x0000002b2c2c7221 */ /* 0x000fe20000000000 */
[----:B------:R-:W-:-:S05]  /*0e30*/  FMUL R43, R17, 1.4426950216293334961 ;  /* 0x3fb8aa3b112b7820 */ /* 0x000fca0000400000 */
[----:B------:R-:W-:Y:S01]  /*0e40*/  FSETP.GEU.AND P0, PT, R43, -126, PT ;  /* 0xc2fc00002b00780b */ /* 0x000fe20003f0e000 */
[----:B------:R-:W-:-:S04]  /*0e50*/  FFMA.FTZ R47, R44, -R37, 0.10546888411045074463 ;  /* 0x3dd800122c2f7423 */ /* 0x000fc80000010825 */
[----:B------:R-:W-:-:S08]  /*0e60*/  FFMA.FTZ R47, R44, R47, -0.13229703903198242188 ;  /* 0xbe0778e02c2f7423 */ /* 0x000fd0000001002f */
[----:B------:R-:W-:Y:S01]  /*0e70*/  @!P0 FMUL R43, R43, 0.5 ;  /* 0x3f0000002b2b8820 */ /* 0x000fe20000400000 */
[----:B------:R-:W-:-:S03]  /*0e80*/  FFMA.FTZ R47, R44, R47, 0.14491446316242218018 ;  /* 0x3e1464752c2f7423 */ /* 0x000fc6000001002f */
[----:B------:R-:W0:Y:S01]  /*0e90*/  MUFU.EX2 R46, R43 ;  /* 0x0000002b002e7308 */ /* 0x000e220000000800 */
[----:B------:R-:W-:Y:S01]  /*0ea0*/  FFMA.FTZ R47, R44, R47, -0.16641564667224884033 ;  /* 0xbe2a68dd2c2f7423 */ /* 0x000fe2000001002f */
[----:B------:R-:W-:-:S03]  /*0eb0*/  I2FP.F32.S32 R48, R48 ;  /* 0x0000003000307245 */ /* 0x000fc60000201400 */
[----:B------:R-:W-:Y:S02]  /*0ec0*/  FFMA.FTZ R47, R44, R47, 0.19988867640495300293 ;  /* 0x3e4caf9e2c2f7423 */ /* 0x000fe4000001002f */
[----:B------:R-:W-:Y:S02]  /*0ed0*/  FMUL R48, R48, 1.1920928955078125e-07 ;  /* 0x3400000030307820 */ /* 0x000fe40000400000 */
[----:B------:R-:W-:Y:S02]  /*0ee0*/  FFMA.FTZ R47, R44, R47, -0.25000196695327758789 ;  /* 0xbe8000422c2f7423 */ /* 0x000fe4000001002f */
[----:B------:R-:W-:Y:S02]  /*0ef0*/  FFMA.FTZ R38, R48, 0.69314718246459960938, R45 ;  /* 0x3f31721830267823 */ /* 0x000fe4000001002d */
[----:B------:R-:W-:Y:S01]  /*0f00*/  FFMA.FTZ R47, R44, R47, 0.33333510160446166992 ;  /* 0x3eaaaae62c2f7423 */ /* 0x000fe2000001002f */
[----:B0-----:R-:W-:-:S03]  /*0f10*/  @!P0 FMUL R46, R46, R46 ;  /* 0x0000002e2e2e8220 */ /* 0x001fc60000400000 */
[----:B------:R-:W-:Y:S01]  /*0f20*/  FFMA.FTZ R47, R44, R47, -0.5 ;  /* 0xbf0000002c2f7423 */ /* 0x000fe2000001002f */
[----:B------:R-:W-:-:S03]  /*0f30*/  FADD.FTZ.RZ R45, R46, 1 ;  /* 0x3f8000002e2d7421 */ /* 0x000fc6000001c000 */
[C---:B------:R-:W-:Y:S02]  /*0f40*/  FMUL R47, R44.reuse, R47 ;  /* 0x0000002f2c2f7220 */ /* 0x040fe40000400000 */
[----:B------:R-:W-:Y:S02]  /*0f50*/  IADD3 R45, R45, -0x3f400000, RZ ;  /* 0xc0c000002d2d7810 */ /* 0x000fe40007ffe0ff */
[----:B------:R-:W-:Y:S01]  /*0f60*/  FFMA.FTZ R44, R44, R47, R44 ;  /* 0x0000002f2c2c7223 */ /* 0x000fe2000001002c */
[----:B------:R-:W-:Y:S01]  /*0f70*/  FADD R47, -R6, R18 ;  /* 0x00000012062f7221 */ /* 0x000fe20000000100 */
[----:B------:R-:W-:-:S03]  /*0f80*/  LOP3.LUT R43, R45, 0xff800000, RZ, 0xc0, !PT ;  /* 0xff8000002d2b7812 */ /* 0x000fc600078ec0ff */
[----:B------:R-:W-:Y:S01]  /*0f90*/  FMUL R47, R32, R47 ;  /* 0x0000002f202f7220 */ /* 0x000fe20000400000 */
[----:B------:R-:W-:Y:S02]  /*0fa0*/  IADD3 R45, -R43, 0x40800000, RZ ;  /* 0x408000002b2d7810 */ /* 0x000fe40007ffe1ff */
[----:B------:R-:W-:Y:S01]  /*0fb0*/  IADD3 R48, R46, -R43, RZ ;  /* 0x8000002b2e307210 */ /* 0x000fe20007ffe0ff */
[----:B------:R-:W-:Y:S02]  /*0fc0*/  FFMA R18, R47, R10, R14 ;  /* 0x0000000a2f127223 */ /* 0x000fe4000000000e */
[----:B------:R-:W-:-:S04]  /*0fd0*/  FFMA.FTZ R45, R45, R0, -1 ;  /* 0xbf8000002d2d7423 */ /* 0x000fc80000010000 */
[----:B------:R-:W-:Y:S01]  /*0fe0*/  FADD R48, R48, R45 ;  /* 0x0000002d30307221 */ /* 0x000fe20000000000 */
[----:B------:R-:W-:-:S03]  /*0ff0*/  FMUL R45, R18, 1.4426950216293334961 ;  /* 0x3fb8aa3b122d7820 */ /* 0x000fc60000400000 */
[C---:B------:R-:W-:Y:S02]  /*1000*/  FFMA.FTZ R47, R48.reuse, -R37, 0.10546888411045074463 ;  /* 0x3dd80012302f7423 */ /* 0x040fe40000010825 */
[----:B------:R-:W-:Y:S02]  /*1010*/  FSETP.GEU.AND P0, PT, R45, -126, PT ;  /* 0xc2fc00002d00780b */ /* 0x000fe40003f0e000 */
[----:B------:R-:W-:-:S04]  /*1020*/  FFMA.FTZ R47, R48, R47, -0.13229703903198242188 ;  /* 0xbe0778e0302f7423 */ /* 0x000fc8000001002f */
[----:B------:R-:W-:-:S04]  /*1030*/  FFMA.FTZ R47, R48, R47, 0.14491446316242218018 ;  /* 0x3e146475302f7423 */ /* 0x000fc8000001002f */
[----:B------:R-:W-:-:S03]  /*1040*/  FFMA.FTZ R47, R48, R47, -0.16641564667224884033 ;  /* 0xbe2a68dd302f7423 */ /* 0x000fc6000001002f */
[----:B------:R-:W-:Y:S01]  /*1050*/  @!P0 FMUL R45, R45, 0.5 ;  /* 0x3f0000002d2d8820 */ /* 0x000fe20000400000 */
[----:B------:R-:W-:-:S03]  /*1060*/  FFMA.FTZ R47, R48, R47, 0.19988867640495300293 ;  /* 0x3e4caf9e302f7423 */ /* 0x000fc6000001002f */
[----:B------:R-:W0:Y:S01]  /*1070*/  MUFU.EX2 R50, R45 ;  /* 0x0000002d00327308 */ /* 0x000e220000000800 */
[----:B------:R-:W-:-:S04]  /*1080*/  FFMA.FTZ R47, R48, R47, -0.25000196695327758789 ;  /* 0xbe800042302f7423 */ /* 0x000fc8000001002f */
[----:B------:R-:W-:-:S04]  /*1090*/  FFMA.FTZ R47, R48, R47, 0.33333510160446166992 ;  /* 0x3eaaaae6302f7423 */ /* 0x000fc8000001002f */
[----:B------:R-:W-:-:S04]  /*10a0*/  FFMA.FTZ R47, R48, R47, -0.5 ;  /* 0xbf000000302f7423 */ /* 0x000fc8000001002f */
[----:B------:R-:W-:Y:S01]  /*10b0*/  FMUL R47, R48, R47 ;  /* 0x0000002f302f7220 */ /* 0x000fe20000400000 */
[----:B0-----:R-:W-:-:S03]  /*10c0*/  @!P0 FMUL R50, R50, R50 ;  /* 0x0000003232328220 */ /* 0x001fc60000400000 */
[----:B------:R-:W-:Y:S01]  /*10d0*/  FFMA.FTZ R48, R48, R47, R48 ;  /* 0x0000002f30307223 */ /* 0x000fe20000010030 */
[----:B------:R-:W-:-:S05]  /*10e0*/  FADD.FTZ.RZ R47, R50, 1 ;  /* 0x3f800000322f7421 */ /* 0x000fca000001c000 */
[----:B------:R-:W-:-:S04]  /*10f0*/  IADD3 R47, R47, -0x3f400000, RZ ;  /* 0xc0c000002f2f7810 */ /* 0x000fc80007ffe0ff */
[----:B------:R-:W-:-:S04]  /*1100*/  LOP3.LUT R47, R47, 0xff800000, RZ, 0xc0, !PT ;  /* 0xff8000002f2f7812 */ /* 0x000fc800078ec0ff */
[----:B------:R-:W-:Y:S01]  /*1110*/  IADD3 R55, -R47, 0x40800000, RZ ;  /* 0x408000002f377810 */ /* 0x000fe20007ffe1ff */
[----:B------:R-:W-:Y:S01]  /*1120*/  FADD R19, -R7, R19 ;  /* 0x0000001307137221 */ /* 0x000fe20000000100 */
[----:B------:R-:W-:Y:S01]  /*1130*/  IADD3 R56, R50, -R47, RZ ;  /* 0x8000002f32387210 */ /* 0x000fe20007ffe0ff */
[C---:B--2---:R-:W-:Y:S02]  /*1140*/  FADD R20, -R4.reuse, R20 ;  /* 0x0000001404147221 */ /* 0x044fe40000000100 */
[----:B------:R-:W-:Y:S01]  /*1150*/  FFMA.FTZ R55, R55, R0, -1 ;  /* 0xbf80000037377423 */ /* 0x000fe20000010000 */
[----:B----4-:R-:W-:Y:S01]  /*1160*/  FADD R24, -R4, R24 ;  /* 0x0000001804187221 */ /* 0x010fe20000000100 */
[----:B------:R-:W-:Y:S01]  /*1170*/  FMUL R4, R34, R19 ;  /* 0x0000001322047220 */ /* 0x000fe20000400000 */
[C---:B------:R-:W-:Y:S01]  /*1180*/  FADD R19, -R5.reuse, R21 ;  /* 0x0000001505137221 */ /* 0x040fe20000000100 */
[----:B------:R-:W-:Y:S01]  /*1190*/  FADD R56, R56, R55 ;  /* 0x0000003738387221 */ /* 0x000fe20000000000 */
[----:B------:R-:W-:Y:S01]  /*11a0*/  FADD R25, -R5, R25 ;  /* 0x0000001905197221 */ /* 0x000fe20000000100 */
[----:B------:R-:W-:-:S02]  /*11b0*/  FMUL R5, R35, R20 ;  /* 0x0000001423057220 */ /* 0x000fc40000400000 */
[----:B------:R-:W-:Y:S01]  /*11c0*/  FFMA.FTZ R45, R56, -R37, 0.10546888411045074463 ;  /* 0x3dd80012382d7423 */ /* 0x000fe20000010825 */
[----:B------:R-:W-:Y:S01]  /*11d0*/  FFMA R4, R4, R11, R15 ;  /* 0x0000000b04047223 */ /* 0x000fe2000000000f */
[----:B------:R-:W-:Y:S02]  /*11e0*/  FFMA R5, R5, R8, R12 ;  /* 0x0000000805057223 */ /* 0x000fe4000000000c */
[----:B------:R-:W-:Y:S01]  /*11f0*/  FFMA.FTZ R45, R56, R45, -0.13229703903198242188 ;  /* 0xbe0778e0382d7423 */ /* 0x000fe2000001002d */
[----:B------:R-:W-:Y:S01]  /*1200*/  FMUL R21, R4, 1.4426950216293334961 ;  /* 0x3fb8aa3b04157820 */ /* 0x000fe20000400000 */
[----:B------:R-:W-:Y:S02]  /*1210*/  FMUL R20, R5, 1.4426950216293334961 ;  /* 0x3fb8aa3b05147820 */ /* 0x000fe40000400000 */
[----:B------:R-:W-:Y:S02]  /*1220*/  FFMA.FTZ R45, R56, R45, 0.14491446316242218018 ;  /* 0x3e146475382d7423 */ /* 0x000fe4000001002d */
[----:B------:R-:W-:-:S02]  /*1230*/  FSETP.GEU.AND P0, PT, R21, -126, PT ;  /* 0xc2fc00001500780b */ /* 0x000fc40003f0e000 */
[----:B------:R-:W-:Y:S01]  /*1240*/  FSETP.GEU.AND P1, PT, R20, -126, PT ;  /* 0xc2fc00001400780b */ /* 0x000fe20003f2e000 */
[----:B------:R-:W-:-:S04]  /*1250*/  FFMA.FTZ R45, R56, R45, -0.16641564667224884033 ;  /* 0xbe2a68dd382d7423 */ /* 0x000fc8000001002d */
[----:B------:R-:W-:-:S04]  /*1260*/  FFMA.FTZ R45, R56, R45, 0.19988867640495300293 ;  /* 0x3e4caf9e382d7423 */ /* 0x000fc8000001002d */
[C---:B------:R-:W-:Y:S02]  /*1270*/  FFMA.FTZ R45, R56.reuse, R45, -0.25000196695327758789 ;  /* 0xbe800042382d7423 */ /* 0x040fe4000001002d */
[----:B------:R-:W-:Y:S02]  /*1280*/  @!P0 FMUL R21, R21, 0.5 ;  /* 0x3f00000015158820 */ /* 0x000fe40000400000 */
[----:B------:R-:W-:Y:S01]  /*1290*/  FFMA.FTZ R45, R56, R45, 0.33333510160446166992 ;  /* 0x3eaaaae6382d7423 */ /* 0x000fe2000001002d */
[----:B------:R-:W-:Y:S01]  /*12a0*/  @!P1 FMUL R20, R20, 0.5 ;  /* 0x3f00000014149820 */ /* 0x000fe20000400000 */
[----:B------:R-:W-:Y:S02]  /*12b0*/  ISETP.GE.U32.AND P5, PT, R33, 0x7f800000, PT ;  /* 0x7f8000002100780c */ /* 0x000fe40003fa6070 */
[----:B------:R-:W-:Y:S01]  /*12c0*/  FFMA.FTZ R45, R56, R45, -0.5 ;  /* 0xbf000000382d7423 */ /* 0x000fe2000001002d */
[----:B------:R-:W0:Y:S01]  /*12d0*/  MUFU.EX2 R21, R21 ;  /* 0x0000001500157308 */ /* 0x000e220000000800 */
[----:B------:R-:W-:-:S02]  /*12e0*/  I2FP.F32.S32 R52, R52 ;  /* 0x0000003400347245 */ /* 0x000fc40000201400 */
[----:B------:R-:W-:-:S05]  /*12f0*/  FMUL R45, R56, R45 ;  /* 0x0000002d382d7220 */ /* 0x000fca0000400000 */
[----:B------:R-:W1:Y:S01]  /*1300*/  MUFU.EX2 R20, R20 ;  /* 0x0000001400147308 */ /* 0x000e620000000800 */
[----:B------:R-:W-:Y:S01]  /*1310*/  FFMA.FTZ R45, R56, R45, R56 ;  /* 0x0000002d382d7223 */ /* 0x000fe20000010038 */
[----:B------:R-:W-:Y:S01]  /*1320*/  FMUL R56, R36, R25 ;  /* 0x0000001924387220 */ /* 0x000fe20000400000 */
[----:B------:R-:W-:Y:S01]  /*1330*/  FMUL R35, R35, R24 ;  /* 0x0000001823237220 */ /* 0x000fe20000400000 */
[----:B------:R-:W-:Y:S01]  /*1340*/  FMUL R25, R52, 1.1920928955078125e-07 ;  /* 0x3400000034197820 */ /* 0x000fe20000400000 */
[----:B------:R-:W-:Y:S01]  /*1350*/  BSSY B0, `(.L_x_0) ;  /* 0x000000d000007945 */ /* 0x000fe20003800000 */
[----:B------:R-:W-:Y:S01]  /*1360*/  FMUL R58, R36, R19 ;  /* 0x00000013243a7220 */ /* 0x000fe20000400000 */
[----:B------:R-:W-:Y:S01]  /*1370*/  FFMA R8, R35, R8, R12 ;  /* 0x0000000823087223 */ /* 0x000fe2000000000c */
[----:B------:R-:W-:Y:S01]  /*1380*/  ISETP.GE.U32.AND P2, PT, R51, 0x7f800000, PT ;  /* 0x7f8000003300780c */ /* 0x000fe20003f46070 */
[----:B------:R-:W-:Y:S01]  /*1390*/  FFMA.FTZ R25, R25, 0.69314718246459960938, R54 ;  /* 0x3f31721819197823 */ /* 0x000fe20000010036 */
[----:B------:R-:W-:-:S02]  /*13a0*/  ISETP.GE.U32.AND P3, PT, R49, 0x7f800000, PT ;  /* 0x7f8000003100780c */ /* 0x000fc40003f66070 */
[----:B------:R-:W-:Y:S01]  /*13b0*/  ISETP.GE.U32.AND P4, PT, R53, 0x7f800000, PT ;  /* 0x7f8000003500780c */ /* 0x000fe20003f86070 */
[----:B0-----:R-:W-:-:S12]  /*13c0*/  @!P5 BRA `(.L_x_1) ;  /* 0x000000000014d947 */ /* 0x001fd80003800000 */
[----:B------:R-:W-:-:S13]  /*13d0*/  ISETP.GE.AND P5, PT, R33, -0x407fffff, PT ;  /* 0xbf8000012100780c */ /* 0x000fda0003fa6270 */
[----:B------:R-:W-:-:S05]  /*13e0*/  @P5 MOV R12, 0x7f800000 ;  /* 0x7f800000000c5802 */ /* 0x000fca0000000f00 */
[C---:B------:R-:W-:Y:S01]  /*13f0*/  @P5 FFMA.FTZ R25, R33.reuse, R12, +INF ;  /* 0x7f80000021195423 */ /* 0x040fe2000001000c */
[----:B------:R-:W-:-:S04]  /*1400*/  FSETP.NEU.AND P5, PT, R33, RZ, PT ;  /* 0x000000ff2100720b */ /* 0x000fc80003fad000 */
[----:B------:R-:W-:-:S09]  /*1410*/  FSEL R25, R25, -RZ, P5 ;  /* 0x800000ff19197208 */ /* 0x000fd20002800000 */
.L_x_1:
[----:B------:R-:W-:Y:S05]  /*1420*/  BSYNC B0 ;  /* 0x0000000000007941 */ /* 0x000fea0003800000 */
.L_x_0:
[----:B------:R-:W-:Y:S04]  /*1430*/  BSSY B0, `(.L_x_2) ;  /* 0x0000007000007945 */ /* 0x000fe80003800000 */
[----:B------:R-:W-:Y:S05]  /*1440*/  @!P2 BRA `(.L_x_3) ;  /* 0x000000000014a947 */ /* 0x000fea0003800000 */
[----:B------:R-:W-:-:S13]  /*1450*/  ISETP.GE.AND P2, PT, R51, -0x407fffff, PT ;  /* 0xbf8000013300780c */ /* 0x000fda0003f46270 */
[----:B------:R-:W-:-:S05]  /*1460*/  @P2 MOV R12, 0x7f800000 ;  /* 0x7f800000000c2802 */ /* 0x000fca0000000f00 */
[C---:B------:R-:W-:Y:S01]  /*1470*/  @P2 FFMA.FTZ R41, R51.reuse, R12, +INF ;  /* 0x7f80000033292423 */ /* 0x040fe2000001000c */
[----:B------:R-:W-:-:S04]  /*1480*/  FSETP.NEU.AND P2, PT, R51, RZ, PT ;  /* 0x000000ff3300720b */ /* 0x000fc80003f4d000 */
[----:B------:R-:W-:-:S09]  /*1490*/  FSEL R41, R41, -RZ, P2 ;  /* 0x800000ff29297208 */ /* 0x000fd20001000000 */
.L_x_3:
[----:B------:R-:W-:Y:S05]  /*14a0*/  BSYNC B0 ;  /* 0x0000000000007941 */ /* 0x000fea0003800000 */
.L_x_2:
[----:B------:R-:W-:Y:S01]  /*14b0*/  BSSY B0, `(.L_x_4) ;  /* 0x0000008000007945 */ /* 0x000fe20003800000 */
[----:B------:R-:W-:-:S03]  /*14c0*/  @!P0 FMUL R21, R21, R21 ;  /* 0x0000001515158220 */ /* 0x000fc60000400000 */
[----:B------:R-:W-:Y:S05]  /*14d0*/  @!P3 BRA `(.L_x_5) ;  /* 0x000000000014b947 */ /* 0x000fea0003800000 */
[----:B------:R-:W-:-:S13]  /*14e0*/  ISETP.GE.AND P0, PT, R49, -0x407fffff, PT ;  /* 0xbf8000013100780c */ /* 0x000fda0003f06270 */
[----:B------:R-:W-:-:S05]  /*14f0*/  @P0 MOV R12, 0x7f800000 ;  /* 0x7f800000000c0802 */ /* 0x000fca0000000f00 */
[C---:B------:R-:W-:Y:S01]  /*1500*/  @P0 FFMA.FTZ R40, R49.reuse, R12, +INF ;  /* 0x7f80000031280423 */ /* 0x040fe2000001000c */
[----:B------:R-:W-:-:S04]  /*1510*/  FSETP.NEU.AND P0, PT, R49, RZ, PT ;  /* 0x000000ff3100720b */ /* 0x000fc80003f0d000 */
[----:B------:R-:W-:-:S09]  /*1520*/  FSEL R40, R40, -RZ, P0 ;  /* 0x800000ff28287208 */ /* 0x000fd20000000000 */
.L_x_5:
[----:B------:R-:W-:Y:S05]  /*1530*/  BSYNC B0 ;  /* 0x0000000000007941 */ /* 0x000fea0003800000 */
.L_x_4:
[----:B------:R-:W-:Y:S01]  /*1540*/  BSSY B0, `(.L_x_6) ;  /* 0x0000008000007945 */ /* 0x000fe20003800000 */
[----:B------:R-:W-:-:S03]  /*1550*/  FADD.FTZ.RZ R12, R21, 1 ;  /* 0x3f800000150c7421 */ /* 0x000fc6000001c000 */
[----:B------:R-:W-:Y:S05]  /*1560*/  @!P4 BRA `(.L_x_7) ;  /* 0x000000000014c947 */ /* 0x000fea0003800000 */
[----:B------:R-:W-:-:S13]  /*1570*/  ISETP.GE.AND P0, PT, R53, -0x407fffff, PT ;  /* 0xbf8000013500780c */ /* 0x000fda0003f06270 */
[----:B------:R-:W-:-:S05]  /*1580*/  @P0 MOV R24, 0x7f800000 ;  /* 0x7f80000000180802 */ /* 0x000fca0000000f00 */
[C---:B------:R-:W-:Y:S01]  /*1590*/  @P0 FFMA.FTZ R38, R53.reuse, R24, +INF ;  /* 0x7f80000035260423 */ /* 0x040fe20000010018 */
[----:B------:R-:W-:-:S04]  /*15a0*/  FSETP.NEU.AND P0, PT, R53, RZ, PT ;  /* 0x000000ff3500720b */ /* 0x000fc80003f0d000 */
[----:B------:R-:W-:-:S09]  /*15b0*/  FSEL R38, R38, -RZ, P0 ;  /* 0x800000ff26267208 */ /* 0x000fd20000000000 */
.L_x_7:
[----:B------:R-:W-:Y:S05]  /*15c0*/  BSYNC B0 ;  /* 0x0000000000007941 */ /* 0x000fea0003800000 */
.L_x_6:
[----:B-1----:R-:W-:Y:S01]  /*15d0*/  @!P1 FMUL R20, R20, R20 ;  /* 0x0000001414149220 */ /* 0x002fe20000400000 */
[----:B------:R-:W-:Y:S01]  /*15e0*/  IADD3 R12, R12, -0x3f400000, RZ ;  /* 0xc0c000000c0c7810 */ /* 0x000fe20007ffe0ff */
[----:B------:R-:W-:Y:S01]  /*15f0*/  FADD R53, -R6, R26 ;  /* 0x0000001a06357221 */ /* 0x000fe20000000100 */
[C---:B------:R-:W-:Y:S01]  /*1600*/  FADD R23, -R7.reuse, R23 ;  /* 0x0000001707177221 */ /* 0x040fe20000000100 */
[----:B------:R-:W-:Y:S01]  /*1610*/  FADD.FTZ.RZ R19, R20, 1 ;  /* 0x3f80000014137421 */ /* 0x000fe2000001c000 */
[----:B------:R-:W-:Y:S01]  /*1620*/  LOP3.LUT R36, R12, 0xff800000, RZ, 0xc0, !PT ;  /* 0xff8000000c247812 */ /* 0x000fe200078ec0ff */
[----:B------:R-:W-:Y:S01]  /*1630*/  FMUL R53, R32, R53 ;  /* 0x0000003520357220 */ /* 0x000fe20000400000 */
[----:B------:R-:W-:Y:S01]  /*1640*/  FADD R27, -R7, R27 ;  /* 0x0000001b071b7221 */ /* 0x000fe20000000100 */
[----:B------:R-:W-:Y:S01]  /*1650*/  I2FP.F32.S32 R39, R39 ;  /* 0x0000002700277245 */ /* 0x000fe20000201400 */
[----:B------:R-:W-:Y:S01]  /*1660*/  BSSY B0, `(.L_x_8) ;  /* 0x00000ba000007945 */ /* 0x000fe20003800000 */
[----:B------:R-:W-:-:S02]  /*1670*/  IADD3 R33, R19, -0x3f400000, RZ ;  /* 0xc0c0000013217810 */ /* 0x000fc40007ffe0ff */
[----:B------:R-:W-:Y:S01]  /*1680*/  IADD3 R19, -R36, 0x40800000, RZ ;  /* 0x4080000024137810 */ /* 0x000fe20007ffe1ff */
[----:B------:R-:W-:Y:S01]  /*1690*/  FMUL R39, R39, 1.1920928955078125e-07 ;  /* 0x3400000027277820 */ /* 0x000fe20000400000 */
[----:B------:R-:W-:Y:S02]  /*16a0*/  IADD3 R12, R21, -R36, RZ ;  /* 0x80000024150c7210 */ /* 0x000fe40007ffe0ff */
[----:B------:R-:W-:Y:S01]  /*16b0*/  LOP3.LUT R33, R33, 0xff800000, RZ, 0xc0, !PT ;  /* 0xff80000021217812 */ /* 0x000fe200078ec0ff */
[----:B------:R-:W-:Y:S01]  /*16c0*/  FFMA.FTZ R19, R19, R0, -1 ;  /* 0xbf80000013137423 */ /* 0x000fe20000010000 */
[----:B------:R-:W-:Y:S02]  /*16d0*/  I2FP.F32.S32 R47, R47 ;  /* 0x0000002f002f7245 */ /* 0x000fe40000201400 */
[----:B------:R-:W-:Y:S01]  /*16e0*/  IADD3 R35, -R33, 0x40800000, RZ ;  /* 0x4080000021237810 */ /* 0x000fe20007ffe1ff */
[----:B------:R-:W-:Y:S01]  /*16f0*/  FADD R12, R12, R19 ;  /* 0x000000130c0c7221 */ /* 0x000fe20000000000 */
[----:B------:R-:W-:-:S02]  /*1700*/  IADD3 R24, R20, -R33, RZ ;  /* 0x8000002114187210 */ /* 0x000fc40007ffe0ff */
[----:B------:R-:W-:Y:S01]  /*1710*/  I2FP.F32.S32 R36, R36 ;  /* 0x0000002400247245 */ /* 0x000fe20000201400 */
[C---:B------:R-:W-:Y:S01]  /*1720*/  FFMA.FTZ R19, R12.reuse, -R37, 0.10546888411045074463 ;  /* 0x3dd800120c137423 */ /* 0x040fe20000010825 */
[----:B------:R-:W-:Y:S01]  /*1730*/  FFMA.FTZ R35, R35, R0, -1 ;  /* 0xbf80000023237423 */ /* 0x000fe20000010000 */
[----:B------:R-:W-:Y:S02]  /*1740*/  I2FP.F32.S32 R33, R33 ;  /* 0x0000002100217245 */ /* 0x000fe40000201400 */
[----:B------:R-:W-:Y:S01]  /*1750*/  FFMA.FTZ R19, R12, R19, -0.13229703903198242188 ;  /* 0xbe0778e00c137423 */ /* 0x000fe20000010013 */
[----:B------:R-:W-:Y:S01]  /*1760*/  FADD R24, R24, R35 ;  /* 0x0000002318187221 */ /* 0x000fe20000000000 */
[----:B------:R-:W-:Y:S01]  /*1770*/  FMUL R36, R36, 1.1920928955078125e-07 ;  /* 0x3400000024247820 */ /* 0x000fe20000400000 */
[----:B------:R-:W-:Y:S01]  /*1780*/  FMUL R33, R33, 1.1920928955078125e-07 ;  /* 0x3400000021217820 */ /* 0x000fe20000400000 */
[----:B------:R-:W-:-:S04]  /*1790*/  FFMA.FTZ R19, R12, R19, 0.14491446316242218018 ;  /* 0x3e1464750c137423 */ /* 0x000fc80000010013 */
[----:B------:R-:W-:-:S04]  /*17a0*/  FFMA.FTZ R19, R12, R19, -0.16641564667224884033 ;  /* 0xbe2a68dd0c137423 */ /* 0x000fc80000010013 */
[----:B------:R-:W-:-:S04]  /*17b0*/  FFMA.FTZ R19, R12, R19, 0.19988867640495300293 ;  /* 0x3e4caf9e0c137423 */ /* 0x000fc80000010013 */
[----:B------:R-:W-:-:S04]  /*17c0*/  FFMA.FTZ R19, R12, R19, -0.25000196695327758789 ;  /* 0xbe8000420c137423 */ /* 0x000fc80000010013 */
[----:B------:R-:W-:-:S04]  /*17d0*/  FFMA.FTZ R19, R12, R19, 0.33333510160446166992 ;  /* 0x3eaaaae60c137423 */ /* 0x000fc80000010013 */
[----:B------:R-:W-:-:S04]  /*17e0*/  FFMA.FTZ R19, R12, R19, -0.5 ;  /* 0xbf0000000c137423 */ /* 0x000fc80000010013 */
[----:B------:R-:W-:-:S04]  /*17f0*/  FMUL R19, R12, R19 ;  /* 0x000000130c137220 */ /* 0x000fc80000400000 */
[----:B------:R-:W-:Y:S01]  /*1800*/  FFMA.FTZ R35, R12, R19, R12 ;  /* 0x000000130c237223 */ /* 0x000fe2000001000c */
[----:B------:R-:W-:Y:S01]  /*1810*/  FFMA.FTZ R19, R24, -R37, 0.10546888411045074463 ;  /* 0x3dd8001218137423 */ /* 0x000fe20000010825 */
[-CC-:B------:R-:W-:Y:S01]  /*1820*/  FFMA R12, R58, R9.reuse, R13.reuse ;  /* 0x000000093a0c7223 */ /* 0x180fe2000000000d */
[----:B------:R-:W-:Y:S01]  /*1830*/  FFMA R9, R56, R9, R13 ;  /* 0x0000000938097223 */ /* 0x000fe2000000000d */
[----:B------:R-:W-:Y:S01]  /*1840*/  FFMA.FTZ R35, R36, 0.69314718246459960938, R35 ;  /* 0x3f31721824237823 */ /* 0x000fe20000010023 */
[----:B------:R-:W-:Y:S01]  /*1850*/  FFMA.FTZ R19, R24, R19, -0.13229703903198242188 ;  /* 0xbe0778e018137423 */ /* 0x000fe20000010013 */
[----:B------:R-:W-:-:S03]  /*1860*/  FMUL R49, R12, 1.4426950216293334961 ;  /* 0x3fb8aa3b0c317820 */ /* 0x000fc60000400000 */
[C---:B------:R-:W-:Y:S02]  /*1870*/  FFMA.FTZ R19, R24.reuse, R19, 0.14491446316242218018 ;  /* 0x3e14647518137423 */ /* 0x040fe40000010013 */
[----:B------:R-:W-:Y:S02]  /*1880*/  FSETP.GEU.AND P0, PT, R49, -126, PT ;  /* 0xc2fc00003100780b */ /* 0x000fe40003f0e000 */
[----:B------:R-:W-:-:S04]  /*1890*/  FFMA.FTZ R19, R24, R19, -0.16641564667224884033 ;  /* 0xbe2a68dd18137423 */ /* 0x000fc80000010013 */
[----:B------:R-:W-:-:S04]  /*18a0*/  FFMA.FTZ R19, R24, R19, 0.19988867640495300293 ;  /* 0x3e4caf9e18137423 */ /* 0x000fc80000010013 */
[----:B------:R-:W-:-:S03]  /*18b0*/  FFMA.FTZ R19, R24, R19, -0.25000196695327758789 ;  /* 0xbe80004218137423 */ /* 0x000fc60000010013 */
[----:B------:R-:W-:Y:S01]  /*18c0*/  @!P0 FMUL R49, R49, 0.5 ;  /* 0x3f00000031318820 */ /* 0x000fe20000400000 */
[----:B------:R-:W-:-:S04]  /*18d0*/  FFMA.FTZ R19, R24, R19, 0.33333510160446166992 ;  /* 0x3eaaaae618137423 */ /* 0x000fc80000010013 */
[----:B------:R-:W-:-:S04]  /*18e0*/  FFMA.FTZ R19, R24, R19, -0.5 ;  /* 0xbf00000018137423 */ /* 0x000fc80000010013 */
[----:B------:R-:W-:-:S04]  /*18f0*/  FMUL R19, R24, R19 ;  /* 0x0000001318137220 */ /* 0x000fc80000400000 */
[----:B------:R-:W-:Y:S01]  /*1900*/  FFMA.FTZ R24, R24, R19, R24 ;  /* 0x0000001318187223 */ /* 0x000fe20000010018 */
[----:B------:R-:W-:Y:S02]  /*1910*/  FADD R19, -R6, R22 ;  /* 0x0000001606137221 */ /* 0x000fe40000000100 */
[----:B------:R-:W0:Y:S01]  /*1920*/  MUFU.EX2 R22, R49 ;  /* 0x0000003100167308 */ /* 0x000e220000000800 */
[----:B------:R-:W-:Y:S01]  /*1930*/  FFMA.FTZ R24, R33, 0.69314718246459960938, R24 ;  /* 0x3f31721821187823 */ /* 0x000fe20000010018 */
[----:B------:R-:W-:-:S04]  /*1940*/  FMUL R19, R32, R19 ;  /* 0x0000001320137220 */ /* 0x000fc80000400000 */
[-CC-:B------:R-:W-:Y:S01]  /*1950*/  FFMA R19, R19, R10.reuse, R14.reuse ;  /* 0x0000000a13137223 */ /* 0x180fe2000000000e */
[----:B------:R-:W-:Y:S01]  /*1960*/  FFMA R10, R53, R10, R14 ;  /* 0x0000000a350a7223 */ /* 0x000fe2000000000e */
[C---:B------:R-:W-:Y:S01]  /*1970*/  FMUL R14, R34.reuse, R23 ;  /* 0x00000017220e7220 */ /* 0x040fe20000400000 */
[----:B------:R-:W-:Y:S01]  /*1980*/  FMUL R34, R34, R27 ;  /* 0x0000001b22227220 */ /* 0x000fe20000400000 */
[----:B------:R-:W-:-:S05]  /*1990*/  FMUL R51, R19, 1.4426950216293334961 ;  /* 0x3fb8aa3b13337820 */ /* 0x000fca0000400000 */
[----:B------:R-:W-:Y:S01]  /*19a0*/  FSETP.GEU.AND P1, PT, R51, -126, PT ;  /* 0xc2fc00003300780b */ /* 0x000fe20003f2e000 */
[----:B0-----:R-:W-:-:S04]  /*19b0*/  @!P0 FMUL R22, R22, R22 ;  /* 0x0000001616168220 */ /* 0x001fc80000400000 */
[----:B------:R-:W-:-:S05]  /*19c0*/  FADD.FTZ.RZ R6, R22, 1 ;  /* 0x3f80000016067421 */ /* 0x000fca000001c000 */
[----:B------:R-:W-:-:S03]  /*19d0*/  IADD3 R6, R6, -0x3f400000, RZ ;  /* 0xc0c0000006067810 */ /* 0x000fc60007ffe0ff */
[----:B------:R-:W-:Y:S01]  /*19e0*/  @!P1 FMUL R51, R51, 0.5 ;  /* 0x3f00000033339820 */ /* 0x000fe20000400000 */
[----:B------:R-:W-:-:S03]  /*19f0*/  LOP3.LUT R49, R6, 0xff800000, RZ, 0xc0, !PT ;  /* 0xff80000006317812 */ /* 0x000fc600078ec0ff */
[----:B------:R-:W0:Y:S01]  /*1a00*/  MUFU.EX2 R13, R51 ;  /* 0x00000033000d7308 */ /* 0x000e220000000800 */
[----:B------:R-:W-:Y:S02]  /*1a10*/  IADD3 R7, -R49, 0x40800000, RZ ;  /* 0x4080000031077810 */ /* 0x000fe40007ffe1ff */
[----:B------:R-:W-:Y:S02]  /*1a20*/  IADD3 R52, R22, -R49, RZ ;  /* 0x8000003116347210 */ /* 0x000fe40007ffe0ff */
[----:B------:R-:W-:Y:S01]  /*1a30*/  I2FP.F32.S32 R49, R49 ;  /* 0x0000003100317245 */ /* 0x000fe20000201400 */
[----:B------:R-:W-:-:S04]  /*1a40*/  FFMA.FTZ R7, R7, R0, -1 ;  /* 0xbf80000007077423 */ /* 0x000fc80000010000 */
[----:B------:R-:W-:Y:S01]  /*1a50*/  FADD R52, R52, R7 ;  /* 0x0000000734347221 */ /* 0x000fe20000000000 */
[----:B------:R-:W-:Y:S01]  /*1a60*/  FMUL R49, R49, 1.1920928955078125e-07 ;  /* 0x3400000031317820 */ /* 0x000fe20000400000 */
[----:B0-----:R-:W-:-:S04]  /*1a70*/  @!P1 FMUL R13, R13, R13 ;  /* 0x0000000d0d0d9220 */ /* 0x001fc80000400000 */
[----:B------:R-:W-:-:S05]  /*1a80*/  FADD.FTZ.RZ R6, R13, 1 ;  /* 0x3f8000000d067421 */ /* 0x000fca000001c000 */
[----:B------:R-:W-:Y:S01]  /*1a90*/  IADD3 R26, R6, -0x3f400000, RZ ;  /* 0xc0c00000061a7810 */ /* 0x000fe20007ffe0ff */
[-CC-:B------:R-:W-:Y:S01]  /*1aa0*/  FFMA R6, R14, R11.reuse, R15.reuse ;  /* 0x0000000b0e067223 */ /* 0x180fe2000000000f */
[----:B------:R-:W-:Y:S01]  /*1ab0*/  FFMA R11, R34, R11, R15 ;  /* 0x0000000b220b7223 */ /* 0x000fe2000000000f */
[----:B------:R-:W-:Y:S01]  /*1ac0*/  FFMA.FTZ R15, R52, -R37, 0.10546888411045074463 ;  /* 0x3dd80012340f7423 */ /* 0x000fe20000010825 */
[----:B------:R-:W-:Y:S01]  /*1ad0*/  LOP3.LUT R26, R26, 0xff800000, RZ, 0xc0, !PT ;  /* 0xff8000001a1a7812 */ /* 0x000fe200078ec0ff */
[----:B------:R-:W-:Y:S02]  /*1ae0*/  FMUL R7, R6, 1.4426950216293334961 ;  /* 0x3fb8aa3b06077820 */ /* 0x000fe40000400000 */
[C---:B------:R-:W-:Y:S01]  /*1af0*/  FFMA.FTZ R15, R52.reuse, R15, -0.13229703903198242188 ;  /* 0xbe0778e0340f7423 */ /* 0x040fe2000001000f */
[----:B------:R-:W-:Y:S02]  /*1b00*/  IADD3 R23, -R26, 0x40800000, RZ ;  /* 0x408000001a177810 */ /* 0x000fe40007ffe1ff */
[----:B------:R-:W-:Y:S01]  /*1b10*/  FSETP.GEU.AND P0, PT, R7, -126, PT ;  /* 0xc2fc00000700780b */ /* 0x000fe20003f0e000 */
[----:B------:R-:W-:Y:S01]  /*1b20*/  FFMA.FTZ R15, R52, R15, 0.14491446316242218018 ;  /* 0x3e146475340f7423 */ /* 0x000fe2000001000f */
[----:B------:R-:W-:Y:S01]  /*1b30*/  IADD3 R14, R13, -R26, RZ ;  /* 0x8000001a0d0e7210 */ /* 0x000fe20007ffe0ff */
[----:B------:R-:W-:-:S02]  /*1b40*/  FFMA.FTZ R23, R23, R0, -1 ;  /* 0xbf80000017177423 */ /* 0x000fc40000010000 */
[----:B------:R-:W-:Y:S02]  /*1b50*/  FFMA.FTZ R15, R52, R15, -0.16641564667224884033 ;  /* 0xbe2a68dd340f7423 */ /* 0x000fe4000001000f */
[----:B------:R-:W-:Y:S02]  /*1b60*/  FADD R14, R14, R23 ;  /* 0x000000170e0e7221 */ /* 0x000fe40000000000 */
[----:B------:R-:W-:Y:S02]  /*1b70*/  FFMA.FTZ R15, R52, R15, 0.19988867640495300293 ;  /* 0x3e4caf9e340f7423 */ /* 0x000fe4000001000f */
[----:B------:R-:W-:Y:S02]  /*1b80*/  FFMA.FTZ R23, R14, -R37, 0.10546888411045074463 ;  /* 0x3dd800120e177423 */ /* 0x000fe40000010825 */
[----:B------:R-:W-:Y:S01]  /*1b90*/  @!P0 FMUL R7, R7, 0.5 ;  /* 0x3f00000007078820 */ /* 0x000fe20000400000 */
[----:B------:R-:W-:Y:S01]  /*1ba0*/  FFMA.FTZ R15, R52, R15, -0.25000196695327758789 ;  /* 0xbe800042340f7423 */ /* 0x000fe2000001000f */
[----:B------:R-:W-:-:S02]  /*1bb0*/  FFMA.FTZ R27, R14, R23, -0.13229703903198242188 ;  /* 0xbe0778e00e1b7423 */ /* 0x000fc40000010017 */
[----:B------:R-:W0:Y:S01]  /*1bc0*/  MUFU.EX2 R23, R7 ;  /* 0x0000000700177308 */ /* 0x000e220000000800 */
[----:B------:R-:W-:Y:S01]  /*1bd0*/  FFMA.FTZ R15, R52, R15, 0.33333510160446166992 ;  /* 0x3eaaaae6340f7423 */ /* 0x000fe2000001000f */
[----:B------:R-:W-:-:S03]  /*1be0*/  FFMA.FTZ R27, R14, R27, 0.14491446316242218018 ;  /* 0x3e1464750e1b7423 */ /* 0x000fc6000001001b */
[----:B------:R-:W-:Y:S01]  /*1bf0*/  FFMA.FTZ R15, R52, R15, -0.5 ;  /* 0xbf000000340f7423 */ /* 0x000fe2000001000f */
[----:B------:R-:W-:-:S03]  /*1c00*/  FFMA.FTZ R27, R14, R27, -0.16641564667224884033 ;  /* 0xbe2a68dd0e1b7423 */ /* 0x000fc6000001001b */
[----:B------:R-:W-:Y:S01]  /*1c10*/  FMUL R15, R52, R15 ;  /* 0x0000000f340f7220 */ /* 0x000fe20000400000 */
[----:B------:R-:W-:-:S03]  /*1c20*/  FFMA.FTZ R27, R14, R27, 0.19988867640495300293 ;  /* 0x3e4caf9e0e1b7423 */ /* 0x000fc6000001001b */
[----:B------:R-:W-:Y:S01]  /*1c30*/  FFMA.FTZ R52, R52, R15, R52 ;  /* 0x0000000f34347223 */ /* 0x000fe20000010034 */
[----:B------:R-:W-:Y:S01]  /*1c40*/  FFMA.FTZ R27, R14, R27, -0.25000196695327758789 ;  /* 0xbe8000420e1b7423 */ /* 0x000fe2000001001b */
[----:B0-----:R-:W-:-:S03]  /*1c50*/  @!P0 FMUL R23, R23, R23 ;  /* 0x0000001717178220 */ /* 0x001fc60000400000 */
[----:B------:R-:W-:Y:S01]  /*1c60*/  FFMA.FTZ R27, R14, R27, 0.33333510160446166992 ;  /* 0x3eaaaae60e1b7423 */ /* 0x000fe2000001001b */
[----:B------:R-:W-:-:S03]  /*1c70*/  FADD.FTZ.RZ R7, R23, 1 ;  /* 0x3f80000017077421 */ /* 0x000fc6000001c000 */
[C---:B------:R-:W-:Y:S02]  /*1c80*/  FFMA.FTZ R27, R14.reuse, R27, -0.5 ;  /* 0xbf0000000e1b7423 */ /* 0x040fe4000001001b */
[----:B------:R-:W-:Y:S02]  /*1c90*/  IADD3 R7, R7, -0x3f400000, RZ ;  /* 0xc0c0000007077810 */ /* 0x000fe40007ffe0ff */
[C---:B------:R-:W-:Y:S02]  /*1ca0*/  FMUL R15, R14.reuse, R27 ;  /* 0x0000001b0e0f7220 */ /* 0x040fe40000400000 */
[----:B------:R-:W-:Y:S02]  /*1cb0*/  LOP3.LUT R34, R7, 0xff800000, RZ, 0xc0, !PT ;  /* 0xff80000007227812 */ /* 0x000fe400078ec0ff */
[----:B------:R-:W-:Y:S02]  /*1cc0*/  FFMA.FTZ R15, R14, R15, R14 ;  /* 0x0000000f0e0f7223 */ /* 0x000fe4000001000e */
[----:B------:R-:W-:-:S05]  /*1cd0*/  IADD3 R7, -R34, 0x40800000, RZ ;  /* 0x4080000022077810 */ /* 0x000fca0007ffe1ff */
[----:B------:R-:W-:Y:S01]  /*1ce0*/  FFMA.FTZ R14, R7, R0, -1 ;  /* 0xbf800000070e7423 */ /* 0x000fe20000010000 */
[----:B------:R-:W-:Y:S02]  /*1cf0*/  IADD3 R7, R23, -R34, RZ ;  /* 0x8000002217077210 */ /* 0x000fe40007ffe0ff */
[----:B------:R-:W-:-:S03]  /*1d00*/  I2FP.F32.S32 R34, R34 ;  /* 0x0000002200227245 */ /* 0x000fc60000201400 */
[----:B------:R-:W-:Y:S01]  /*1d10*/  FADD R32, R7, R14 ;  /* 0x0000000e07207221 */ /* 0x000fe20000000000 */
[----:B------:R-:W-:Y:S01]  /*1d20*/  FMUL R7, R8, 1.4426950216293334961 ;  /* 0x3fb8aa3b08077820 */ /* 0x000fe20000400000 */
[----:B------:R-:W-:Y:S02]  /*1d30*/  FMUL R34, R34, 1.1920928955078125e-07 ;  /* 0x3400000022227820 */ /* 0x000fe40000400000 */
[C---:B------:R-:W-:Y:S02]  /*1d40*/  FFMA.FTZ R27, R32.reuse, -R37, 0.10546888411045074463 ;  /* 0x3dd80012201b7423 */ /* 0x040fe40000010825 */
[----:B------:R-:W-:Y:S02]  /*1d50*/  FSETP.GEU.AND P0, PT, R7, -126, PT ;  /* 0xc2fc00000700780b */ /* 0x000fe40003f0e000 */
[----:B------:R-:W-:-:S04]  /*1d60*/  FFMA.FTZ R27, R32, R27, -0.13229703903198242188 ;  /* 0xbe0778e0201b7423 */ /* 0x000fc8000001001b */
[----:B------:R-:W-:-:S04]  /*1d70*/  FFMA.FTZ R27, R32, R27, 0.14491446316242218018 ;  /* 0x3e146475201b7423 */ /* 0x000fc8000001001b */
[----:B------:R-:W-:-:S03]  /*1d80*/  FFMA.FTZ R27, R32, R27, -0.16641564667224884033 ;  /* 0xbe2a68dd201b7423 */ /* 0x000fc6000001001b */
[----:B------:R-:W-:Y:S01]  /*1d90*/  @!P0 FMUL R7, R7, 0.5 ;  /* 0x3f00000007078820 */ /* 0x000fe20000400000 */
[----:B------:R-:W-:-:S03]  /*1da0*/  FFMA.FTZ R27, R32, R27, 0.19988867640495300293 ;  /* 0x3e4caf9e201b7423 */ /* 0x000fc6000001001b */
[----:B------:R0:W1:Y:S01]  /*1db0*/  MUFU.EX2 R14, R7 ;  /* 0x00000007000e7308 */ /* 0x0000620000000800 */
[----:B------:R-:W-:-:S04]  /*1dc0*/  FFMA.FTZ R27, R32, R27, -0.25000196695327758789 ;  /* 0xbe800042201b7423 */ /* 0x000fc8000001001b */
[----:B------:R-:W-:-:S04]  /*1dd0*/  FFMA.FTZ R27, R32, R27, 0.33333510160446166992 ;  /* 0x3eaaaae6201b7423 */ /* 0x000fc8000001001b */
[----:B------:R-:W-:Y:S01]  /*1de0*/  FFMA.FTZ R27, R32, R27, -0.5 ;  /* 0xbf000000201b7423 */ /* 0x000fe2000001001b */
[----:B0-----:R-:W-:-:S03]  /*1df0*/  FFMA.FTZ R7, R39, 0.69314718246459960938, R44 ;  /* 0x3f31721827077823 */ /* 0x001fc6000001002c */
[----:B------:R-:W-:Y:S01]  /*1e00*/  FMUL R27, R32, R27 ;  /* 0x0000001b201b7220 */ /* 0x000fe20000400000 */
[----:B-1----:R-:W-:-:S03]  /*1e10*/  @!P0 FMUL R14, R14, R14 ;  /* 0x0000000e0e0e8220 */ /* 0x002fc60000400000 */
[----:B------:R-:W-:Y:S01]  /*1e20*/  FFMA.FTZ R27, R32, R27, R32 ;  /* 0x0000001b201b7223 */ /* 0x000fe20000010020 */
[----:B------:R-:W-:-:S05]  /*1e30*/  FADD.FTZ.RZ R32, R14, 1 ;  /* 0x3f8000000e207421 */ /* 0x000fca000001c000 */
[----:B------:R-:W-:-:S04]  /*1e40*/  IADD3 R32, R32, -0x3f400000, RZ ;  /* 0xc0c0000020207810 */ /* 0x000fc80007ffe0ff */
[----:B------:R-:W-:Y:S01]  /*1e50*/  LOP3.LUT R51, R32, 0xff800000, RZ, 0xc0, !PT ;  /* 0xff80000020337812 */ /* 0x000fe200078ec0ff */
[----:B------:R-:W-:-:S03]  /*1e60*/  FMUL R32, R47, 1.1920928955078125e-07 ;  /* 0x340000002f207820 */ /* 0x000fc60000400000 */
[----:B------:R-:W-:Y:S01]  /*1e70*/  IADD3 R39, -R51, 0x40800000, RZ ;  /* 0x4080000033277810 */ /* 0x000fe20007ffe1ff */
[----:B------:R-:W-:Y:S01]  /*1e80*/  FFMA.FTZ R45, R32, 0.69314718246459960938, R45 ;  /* 0x3f317218202d7823 */ /* 0x000fe2000001002d */
[----:B------:R-:W-:Y:S02]  /*1e90*/  IADD3 R44, R14, -R51, RZ ;  /* 0x800000330e2c7210 */ /* 0x000fe40007ffe0ff */
[----:B------:R-:W-:Y:S01]  /*1ea0*/  I2FP.F32.S32 R51, R51 ;  /* 0x0000003300337245 */ /* 0x000fe20000201400 */
[----:B------:R-:W-:-:S04]  /*1eb0*/  FFMA.FTZ R39, R39, R0, -1 ;  /* 0xbf80000027277423 */ /* 0x000fc80000010000 */
        /* <DEDUP_REMOVED lines=14> */
[----:B0-----:R-:W-:Y:S01]  /*1fa0*/  FFMA.FTZ R39, R49, 0.69314718246459960938, R52 ;  /* 0x3f31721831277823 */ /* 0x001fe20000010034 */
[----:B------:R-:W-:Y:S02]  /*1fb0*/  FMUL R52, R10, 1.4426950216293334961 ;  /* 0x3fb8aa3b0a347820 */ /* 0x000fe40000400000 */
[----:B------:R-:W-:Y:S01]  /*1fc0*/  FMUL R47, R44, R47 ;  /* 0x0000002f2c2f7220 */ /* 0x000fe20000400000 */
[----:B-1----:R-:W-:Y:S02]  /*1fd0*/  @!P0 FMUL R32, R32, R32 ;  /* 0x0000002020208220 */ /* 0x002fe40000400000 */
[----:B------:R-:W-:Y:S01]  /*1fe0*/  FSETP.GEU.AND P0, PT, R52, -126, PT ;  /* 0xc2fc00003400780b */ /* 0x000fe20003f0e000 */
[----:B------:R-:W-:Y:S01]  /*1ff0*/  FFMA.FTZ R44, R44, R47, R44 ;  /* 0x0000002f2c2c7223 */ /* 0x000fe2000001002c */
[----:B------:R-:W-:-:S05]  /*2000*/  FADD.FTZ.RZ R36, R32, 1 ;  /* 0x3f80000020247421 */ /* 0x000fca000001c000 */
[----:B------:R-:W-:-:S04]  /*2010*/  IADD3 R36, R36, -0x3f400000, RZ ;  /* 0xc0c0000024247810 */ /* 0x000fc80007ffe0ff */
[----:B------:R-:W-:Y:S02]  /*2020*/  LOP3.LUT R47, R36, 0xff800000, RZ, 0xc0, !PT ;  /* 0xff800000242f7812 */ /* 0x000fe400078ec0ff */
[----:B------:R-:W-:Y:S02]  /*2030*/  @!P0 FMUL R52, R52, 0.5 ;  /* 0x3f00000034348820 */ /* 0x000fe40000400000 */
[----:B------:R-:W-:Y:S02]  /*2040*/  IADD3 R33, -R47, 0x40800000, RZ ;  /* 0x408000002f217810 */ /* 0x000fe40007ffe1ff */
[----:B------:R-:W0:Y:S01]  /*2050*/  MUFU.EX2 R36, R52 ;  /* 0x0000003400247308 */ /* 0x000e220000000800 */
[----:B------:R-:W-:Y:S02]  /*2060*/  IADD3 R54, R32, -R47, RZ ;  /* 0x8000002f20367210 */ /* 0x000fe40007ffe0ff */
[----:B------:R-:W-:-:S04]  /*2070*/  FFMA.FTZ R33, R33, R0, -1 ;  /* 0xbf80000021217423 */ /* 0x000fc80000010000 */
[----:B------:R-:W-:-:S04]  /*2080*/  FADD R54, R54, R33 ;  /* 0x0000002136367221 */ /* 0x000fc80000000000 */
[----:B------:R-:W-:Y:S01]  /*2090*/  FFMA.FTZ R33, R54, -R37, 0.10546888411045074463 ;  /* 0x3dd8001236217423 */ /* 0x000fe20000010825 */
[----:B0-----:R-:W-:-:S03]  /*20a0*/  @!P0 FMUL R36, R36, R36 ;  /* 0x0000002424248220 */ /* 0x001fc60000400000 */
[----:B------:R-:W-:Y:S01]  /*20b0*/  FFMA.FTZ R33, R54, R33, -0.13229703903198242188 ;  /* 0xbe0778e036217423 */ /* 0x000fe20000010021 */
[----:B------:R-:W-:-:S03]  /*20c0*/  ISETP.GE.U32.AND P0, PT, R42, 0x7f800000, PT ;  /* 0x7f8000002a00780c */ /* 0x000fc60003f06070 */
        /* <DEDUP_REMOVED lines=8> */
[----:B------:R-:W-:Y:S01]  /*2150*/  FFMA.FTZ R33, R34, 0.69314718246459960938, R27 ;  /* 0x3f31721822217823 */ /* 0x000fe2000001001b */
[----:B------:R-:W-:-:S05]  /*2160*/  FADD.FTZ.RZ R27, R36, 1 ;  /* 0x3f800000241b7421 */ /* 0x000fca000001c000 */
[----:B------:R-:W-:Y:S01]  /*2170*/  IADD3 R34, R27, -0x3f400000, RZ ;  /* 0xc0c000001b227810 */ /* 0x000fe20007ffe0ff */
[----:B------:R-:W-:-:S03]  /*2180*/  FFMA.FTZ R27, R51, 0.69314718246459960938, R44 ;  /* 0x3f317218331b7823 */ /* 0x000fc6000001002c */
[----:B------:R-:W-:Y:S01]  /*2190*/  LOP3.LUT R51, R34, 0xff800000, RZ, 0xc0, !PT ;  /* 0xff80000022337812 */ /* 0x000fe200078ec0ff */
[----:B------:R-:W-:Y:S06]  /*21a0*/  @!P0 BRA `(.L_x_9) ;  /* 0x0000000000148947 */ /* 0x000fec0003800000 */
[----:B------:R-:W-:-:S13]  /*21b0*/  ISETP.GE.AND P0, PT, R42, -0x407fffff, PT ;  /* 0xbf8000012a00780c */ /* 0x000fda0003f06270 */
[----:B------:R-:W-:-:S05]  /*21c0*/  @P0 MOV R53, 0x7f800000 ;  /* 0x7f80000000350802 */ /* 0x000fca0000000f00 */
[C---:B------:R-:W-:Y:S01]  /*21d0*/  @P0 FFMA.FTZ R7, R42.reuse, R53, +INF ;  /* 0x7f8000002a070423 */ /* 0x040fe20000010035 */
[----:B------:R-:W-:-:S04]  /*21e0*/  FSETP.NEU.AND P0, PT, R42, RZ, PT ;  /* 0x000000ff2a00720b */ /* 0x000fc80003f0d000 */
[----:B------:R-:W-:-:S09]  /*21f0*/  FSEL R7, R7, -RZ, P0 ;  /* 0x800000ff07077208 */ /* 0x000fd20000000000 */
.L_x_9:
[----:B------:R-:W-:Y:S05]  /*2200*/  BSYNC B0 ;  /* 0x0000000000007941 */ /* 0x000fea0003800000 */
.L_x_8:
[----:B------:R-:W-:Y:S01]  /*2210*/  IADD3 R53, -R51, 0x40800000, RZ ;  /* 0x4080000033357810 */ /* 0x000fe20007ffe1ff */
[----:B------:R-:W-:Y:S01]  /*2220*/  FMUL R44, R11, 1.4426950216293334961 ;  /* 0x3fb8aa3b0b2c7820 */ /* 0x000fe20000400000 */
[----:B------:R-:W-:Y:S01]  /*2230*/  IADD3 R34, R36, -R51, RZ ;  /* 0x8000003324227210 */ /* 0x000fe20007ffe0ff */
[----:B------:R-:W-:Y:S01]  /*2240*/  BSSY B0, `(.L_x_10) ;  /* 0x0000030000007945 */ /* 0x000fe20003800000 */
[----:B------:R-:W-:Y:S01]  /*2250*/  ISETP.GE.U32.AND P3, PT, R46, 0x7f800000, PT ;  /* 0x7f8000002e00780c */ /* 0x000fe20003f66070 */
[----:B------:R-:W-:Y:S01]  /*2260*/  FFMA.FTZ R53, R53, R0, -1 ;  /* 0xbf80000035357423 */ /* 0x000fe20000010000 */
[----:B------:R-:W-:Y:S02]  /*2270*/  FSETP.GEU.AND P0, PT, R44, -126, PT ;  /* 0xc2fc00002c00780b */ /* 0x000fe40003f0e000 */
[----:B------:R-:W-:Y:S01]  /*2280*/  I2FP.F32.S32 R43, R43 ;  /* 0x0000002b002b7245 */ /* 0x000fe20000201400 */
[----:B------:R-:W-:Y:S01]  /*2290*/  FADD R42, R34, R53 ;  /* 0x00000035222a7221 */ /* 0x000fe20000000000 */
[----:B------:R-:W-:-:S02]  /*22a0*/  ISETP.GE.U32.AND P4, PT, R50, 0x7f800000, PT ;  /* 0x7f8000003200780c */ /* 0x000fc40003f86070 */
[----:B------:R-:W-:Y:S01]  /*22b0*/  ISETP.GE.U32.AND P1, PT, R20, 0x7f800000, PT ;  /* 0x7f8000001400780c */ /* 0x000fe20003f26070 */
[----:B------:R-:W-:Y:S01]  /*22c0*/  FFMA.FTZ R53, R42, -R37, 0.10546888411045074463 ;  /* 0x3dd800122a357423 */ /* 0x000fe20000010825 */
[----:B------:R-:W-:Y:S01]  /*22d0*/  FMUL R43, R43, 1.1920928955078125e-07 ;  /* 0x340000002b2b7820 */ /* 0x000fe20000400000 */
[----:B------:R-:W-:Y:S02]  /*22e0*/  ISETP.GE.U32.AND P2, PT, R22, 0x7f800000, PT ;  /* 0x7f8000001600780c */ /* 0x000fe40003f46070 */
[----:B------:R-:W-:Y:S01]  /*22f0*/  FFMA.FTZ R53, R42, R53, -0.13229703903198242188 ;  /* 0xbe0778e02a357423 */ /* 0x000fe20000010035 */
[----:B------:R-:W-:Y:S01]  /*2300*/  FFMA.FTZ R48, R43, 0.69314718246459960938, R48 ;  /* 0x3f3172182b307823 */ /* 0x000fe20000010030 */
[----:B------:R-:W-:Y:S02]  /*2310*/  @!P0 FMUL R44, R44, 0.5 ;  /* 0x3f0000002c2c8820 */ /* 0x000fe40000400000 */
[C---:B------:R-:W-:Y:S02]  /*2320*/  FFMA.FTZ R53, R42.reuse, R53, 0.14491446316242218018 ;  /* 0x3e1464752a357423 */ /* 0x040fe40000010035 */
[----:B------:R-:W0:Y:S02]  /*2330*/  MUFU.EX2 R34, R44 ;  /* 0x0000002c00227308 */ /* 0x000e240000000800 */
[----:B------:R-:W-:-:S04]  /*2340*/  FFMA.FTZ R53, R42, R53, -0.16641564667224884033 ;  /* 0xbe2a68dd2a357423 */ /* 0x000fc80000010035 */
[----:B------:R-:W-:-:S04]  /*2350*/  FFMA.FTZ R53, R42, R53, 0.19988867640495300293 ;  /* 0x3e4caf9e2a357423 */ /* 0x000fc80000010035 */
[----:B------:R-:W-:-:S04]  /*2360*/  FFMA.FTZ R53, R42, R53, -0.25000196695327758789 ;  /* 0xbe8000422a357423 */ /* 0x000fc80000010035 */
[----:B------:R-:W-:Y:S01]  /*2370*/  FFMA.FTZ R53, R42, R53, 0.33333510160446166992 ;  /* 0x3eaaaae62a357423 */ /* 0x000fe20000010035 */
[----:B0-----:R-:W-:Y:S01]  /*2380*/  @!P0 FMUL R34, R34, R34 ;  /* 0x0000002222228220 */ /* 0x001fe20000400000 */
[----:B------:R-:W-:Y:S02]  /*2390*/  ISETP.GE.U32.AND P0, PT, R21, 0x7f800000, PT ;  /* 0x7f8000001500780c */ /* 0x000fe40003f06070 */
[----:B------:R-:W-:Y:S01]  /*23a0*/  FFMA.FTZ R53, R42, R53, -0.5 ;  /* 0xbf0000002a357423 */ /* 0x000fe20000010035 */
[----:B------:R-:W-:-:S03]  /*23b0*/  FADD.FTZ.RZ R52, R34, 1 ;  /* 0x3f80000022347421 */ /* 0x000fc6000001c000 */
[C---:B------:R-:W-:Y:S02]  /*23c0*/  FMUL R53, R42.reuse, R53 ;  /* 0x000000352a357220 */ /* 0x040fe40000400000 */
[----:B------:R-:W-:Y:S02]  /*23d0*/  IADD3 R52, R52, -0x3f400000, RZ ;  /* 0xc0c0000034347810 */ /* 0x000fe40007ffe0ff */
[----:B------:R-:W-:Y:S02]  /*23e0*/  FFMA.FTZ R42, R42, R53, R42 ;  /* 0x000000352a2a7223 */ /* 0x000fe4000001002a */
[----:B------:R-:W-:-:S04]  /*23f0*/  LOP3.LUT R53, R52, 0xff800000, RZ, 0xc0, !PT ;  /* 0xff80000034357812 */ /* 0x000fc800078ec0ff */
[----:B------:R-:W-:-:S05]  /*2400*/  IADD3 R55, -R53, 0x40800000, RZ ;  /* 0x4080000035377810 */ /* 0x000fca0007ffe1ff */
[----:B------:R-:W-:Y:S01]  /*2410*/  FFMA.FTZ R55, R55, R0, -1 ;  /* 0xbf80000037377423 */ /* 0x000fe20000010000 */
[----:B------:R-:W-:-:S05]  /*2420*/  IADD3 R0, R34, -R53, RZ ;  /* 0x8000003522007210 */ /* 0x000fca0007ffe0ff */
[----:B------:R-:W-:-:S04]  /*2430*/  FADD R0, R0, R55 ;  /* 0x0000003700007221 */ /* 0x000fc80000000000 */
[----:B------:R-:W-:-:S04]  /*2440*/  FFMA.FTZ R37, R0, -R37, 0.10546888411045074463 ;  /* 0x3dd8001200257423 */ /* 0x000fc80000010825 */
[----:B------:R-:W-:-:S04]  /*2450*/  FFMA.FTZ R37, R0, R37, -0.13229703903198242188 ;  /* 0xbe0778e000257423 */ /* 0x000fc80000010025 */
        /* <DEDUP_REMOVED lines=8> */
[----:B------:R-:W-:Y:S06]  /*24e0*/  @!P3 BRA `(.L_x_11) ;  /* 0x000000000014b947 */ /* 0x000fec0003800000 */
[----:B------:R-:W-:-:S13]  /*24f0*/  ISETP.GE.AND P3, PT, R46, -0x407fffff, PT ;  /* 0xbf8000012e00780c */ /* 0x000fda0003f66270 */
[----:B------:R-:W-:-:S05]  /*2500*/  @P3 MOV R37, 0x7f800000 ;  /* 0x7f80000000253802 */ /* 0x000fca0000000f00 */
[C---:B------:R-:W-:Y:S01]  /*2510*/  @P3 FFMA.FTZ R48, R46.reuse, R37, +INF ;  /* 0x7f8000002e303423 */ /* 0x040fe20000010025 */
[----:B------:R-:W-:-:S04]  /*2520*/  FSETP.NEU.AND P3, PT, R46, RZ, PT ;  /* 0x000000ff2e00720b */ /* 0x000fc80003f6d000 */
[----:B------:R-:W-:-:S09]  /*2530*/  FSEL R48, R48, -RZ, P3 ;  /* 0x800000ff30307208 */ /* 0x000fd20001800000 */
.L_x_11:
[----:B------:R-:W-:Y:S05]  /*2540*/  BSYNC B0 ;  /* 0x0000000000007941 */ /* 0x000fea0003800000 */
.L_x_10:
[----:B------:R-:W-:Y:S04]  /*2550*/  BSSY B0, `(.L_x_12) ;  /* 0x0000007000007945 */ /* 0x000fe80003800000 */
[----:B------:R-:W-:Y:S05]  /*2560*/  @!P4 BRA `(.L_x_13) ;  /* 0x000000000014c947 */ /* 0x000fea0003800000 */
[----:B------:R-:W-:-:S13]  /*2570*/  ISETP.GE.AND P3, PT, R50, -0x407fffff, PT ;  /* 0xbf8000013200780c */ /* 0x000fda0003f66270 */
[----:B------:R-:W-:-:S05]  /*2580*/  @P3 MOV R37, 0x7f800000 ;  /* 0x7f80000000253802 */ /* 0x000fca0000000f00 */
[C---:B------:R-:W-:Y:S01]  /*2590*/  @P3 FFMA.FTZ R45, R50.reuse, R37, +INF ;  /* 0x7f800000322d3423 */ /* 0x040fe20000010025 */
[----:B------:R-:W-:-:S04]  /*25a0*/  FSETP.NEU.AND P3, PT, R50, RZ, PT ;  /* 0x000000ff3200720b */ /* 0x000fc80003f6d000 */
[----:B------:R-:W-:-:S09]  /*25b0*/  FSEL R45, R45, -RZ, P3 ;  /* 0x800000ff2d2d7208 */ /* 0x000fd20001800000 */
.L_x_13:
[----:B------:R-:W-:Y:S05]  /*25c0*/  BSYNC B0 ;  /* 0x0000000000007941 */ /* 0x000fea0003800000 */
.L_x_12:
[----:B------:R-:W-:Y:S04]  /*25d0*/  BSSY B0, `(.L_x_14) ;  /* 0x0000007000007945 */ /* 0x000fe80003800000 */
[----:B------:R-:W-:Y:S05]  /*25e0*/  @!P0 BRA `(.L_x_15) ;  /* 0x0000000000148947 */ /* 0x000fea0003800000 */
[----:B------:R-:W-:-:S13]  /*25f0*/  ISETP.GE.AND P0, PT, R21, -0x407fffff, PT ;  /* 0xbf8000011500780c */ /* 0x000fda0003f06270 */
[----:B------:R-:W-:-:S05]  /*2600*/  @P0 MOV R44, 0x7f800000 ;  /* 0x7f800000002c0802 */ /* 0x000fca0000000f00 */
[C---:B------:R-:W-:Y:S01]  /*2610*/  @P0 FFMA.FTZ R35, R21.reuse, R44, +INF ;  /* 0x7f80000015230423 */ /* 0x040fe2000001002c */
[----:B------:R-:W-:-:S04]  /*2620*/  FSETP.NEU.AND P0, PT, R21, RZ, PT ;  /* 0x000000ff1500720b */ /* 0x000fc80003f0d000 */
[----:B------:R-:W-:-:S09]  /*2630*/  FSEL R35, R35, -RZ, P0 ;  /* 0x800000ff23237208 */ /* 0x000fd20000000000 */
.L_x_15:
[----:B------:R-:W-:Y:S05]  /*2640*/  BSYNC B0 ;  /* 0x0000000000007941 */ /* 0x000fea0003800000 */
.L_x_14:
[----:B------:R-:W-:Y:S04]  /*2650*/  BSSY B0, `(.L_x_16) ;  /* 0x0000007000007945 */ /* 0x000fe80003800000 */
[----:B------:R-:W-:Y:S05]  /*2660*/  @!P1 BRA `(.L_x_17) ;  /* 0x0000000000149947 */ /* 0x000fea0003800000 */
[----:B------:R-:W-:-:S13]  /*2670*/  ISETP.GE.AND P0, PT, R20, -0x407fffff, PT ;  /* 0xbf8000011400780c */ /* 0x000fda0003f06270 */
[----:B------:R-:W-:-:S05]  /*2680*/  @P0 MOV R21, 0x7f800000 ;  /* 0x7f80000000150802 */ /* 0x000fca0000000f00 */
[C---:B------:R-:W-:Y:S01]  /*2690*/  @P0 FFMA.FTZ R24, R20.reuse, R21, +INF ;  /* 0x7f80000014180423 */ /* 0x040fe20000010015 */
[----:B------:R-:W-:-:S04]  /*26a0*/  FSETP.NEU.AND P0, PT, R20, RZ, PT ;  /* 0x000000ff1400720b */ /* 0x000fc80003f0d000 */
[----:B------:R-:W-:-:S09]  /*26b0*/  FSEL R24, R24, -RZ, P0 ;  /* 0x800000ff18187208 */ /* 0x000fd20000000000 */
.L_x_17:
[----:B------:R-:W-:Y:S05]  /*26c0*/  BSYNC B0 ;  /* 0x0000000000007941 */ /* 0x000fea0003800000 */
.L_x_16:
[----:B------:R-:W-:Y:S04]  /*26d0*/  BSSY B0, `(.L_x_18) ;  /* 0x0000007000007945 */ /* 0x000fe80003800000 */
[----:B------:R-:W-:Y:S05]  /*26e0*/  @!P2 BRA `(.L_x_19) ;  /* 0x000000000014a947 */ /* 0x000fea0003800000 */
[C---:B------:R-:W-:Y:S02]  /*26f0*/  ISETP.GE.AND P0, PT, R22.reuse, -0x407fffff, PT ;  /* 0xbf8000011600780c */ /* 0x040fe40003f06270 */
[----:B------:R-:W-:-:S11]  /*2700*/  FSETP.NEU.AND P1, PT, R22, RZ, PT ;  /* 0x000000ff1600720b */ /* 0x000fd60003f2d000 */
[----:B------:R-:W-:-:S05]  /*2710*/  @P0 MOV R21, 0x7f800000 ;  /* 0x7f80000000150802 */ /* 0x000fca0000000f00 */
[----:B------:R-:W-:-:S05]  /*2720*/  @P0 FFMA.FTZ R39, R22, R21, +INF ;  /* 0x7f80000016270423 */ /* 0x000fca0000010015 */
[----:B------:R-:W-:-:S07]  /*2730*/  FSEL R39, R39, -RZ, P1 ;  /* 0x800000ff27277208 */ /* 0x000fce0000800000 */
.L_x_19:
[----:B------:R-:W-:Y:S05]  /*2740*/  BSYNC B0 ;  /* 0x0000000000007941 */ /* 0x000fea0003800000 */
.L_x_18:
[----:B------:R-:W-:Y:S01]  /*2750*/  ISETP.GE.U32.AND P6, PT, R13, 0x7f800000, PT ;  /* 0x7f8000000d00780c */ /* 0x000fe20003fc6070 */
[----:B------:R-:W-:Y:S01]  /*2760*/  BSSY B0, `(.L_x_20) ;  /* 0x0000019000007945 */ /* 0x000fe20003800000 */
[----:B------:R-:W-:Y:S02]  /*2770*/  I2FP.F32.S32 R47, R47 ;  /* 0x0000002f002f7245 */ /* 0x000fe40000201400 */
[----:B------:R-:W-:Y:S02]  /*2780*/  I2FP.F32.S32 R51, R51 ;  /* 0x0000003300337245 */ /* 0x000fe40000201400 */
[----:B------:R-:W-:Y:S01]  /*2790*/  I2FP.F32.S32 R53, R53 ;  /* 0x0000003500357245 */ /* 0x000fe20000201400 */
[----:B------:R-:W-:Y:S01]  /*27a0*/  FMUL R22, R47, 1.1920928955078125e-07 ;  /* 0x340000002f167820 */ /* 0x000fe20000400000 */
[----:B------:R-:W-:Y:S01]  /*27b0*/  I2FP.F32.S32 R26, R26 ;  /* 0x0000001a001a7245 */ /* 0x000fe20000201400 */
[----:B------:R-:W-:Y:S01]  /*27c0*/  FMUL R51, R51, 1.1920928955078125e-07 ;  /* 0x3400000033337820 */ /* 0x000fe20000400000 */
[----:B------:R-:W-:Y:S01]  /*27d0*/  FSETP.GT.AND P0, PT, R28, 20, PT ;  /* 0x41a000001c00780b */ /* 0x000fe20003f04000 */
[----:B------:R-:W-:Y:S01]  /*27e0*/  FMUL R53, R53, 1.1920928955078125e-07 ;  /* 0x3400000035357820 */ /* 0x000fe20000400000 */
[----:B------:R-:W-:Y:S01]  /*27f0*/  ISETP.GE.U32.AND P1, PT, R23, 0x7f800000, PT ;  /* 0x7f8000001700780c */ /* 0x000fe20003f26070 */
[----:B------:R-:W-:Y:S01]  /*2800*/  FMUL R26, R26, 1.1920928955078125e-07 ;  /* 0x340000001a1a7820 */ /* 0x000fe20000400000 */
[----:B------:R-:W-:Y:S01]  /*2810*/  ISETP.GE.U32.AND P2, PT, R14, 0x7f800000, PT ;  /* 0x7f8000000e00780c */ /* 0x000fe20003f46070 */
[----:B------:R-:W-:Y:S01]  /*2820*/  FFMA.FTZ R22, R22, 0.69314718246459960938, R49 ;  /* 0x3f31721816167823 */ /* 0x000fe20000010031 */
[----:B------:R-:W-:Y:S01]  /*2830*/  ISETP.GE.U32.AND P3, PT, R32, 0x7f800000, PT ;  /* 0x7f8000002000780c */ /* 0x000fe20003f66070 */
[----:B------:R-:W-:Y:S01]  /*2840*/  FFMA.FTZ R21, R51, 0.69314718246459960938, R42 ;  /* 0x3f31721833157823 */ /* 0x000fe2000001002a */
[----:B------:R-:W-:Y:S01]  /*2850*/  ISETP.GE.U32.AND P4, PT, R36, 0x7f800000, PT ;  /* 0x7f8000002400780c */ /* 0x000fe20003f86070 */
[----:B------:R-:W-:Y:S01]  /*2860*/  FFMA.FTZ R20, R53, 0.69314718246459960938, R0 ;  /* 0x3f31721835147823 */ /* 0x000fe20000010000 */
[----:B------:R-:W-:Y:S01]  /*2870*/  ISETP.GE.U32.AND P5, PT, R34, 0x7f800000, PT ;  /* 0x7f8000002200780c */ /* 0x000fe20003fa6070 */
[----:B------:R-:W-:Y:S01]  /*2880*/  FFMA.FTZ R26, R26, 0.69314718246459960938, R15 ;  /* 0x3f3172181a1a7823 */ /* 0x000fe2000001000f */
[----:B------:R-:W-:Y:S11]  /*2890*/  @!P6 BRA `(.L_x_21) ;  /* 0x000000000014e947 */ /* 0x000ff60003800000 */
[----:B------:R-:W-:-:S13]  /*28a0*/  ISETP.GE.AND P6, PT, R13, -0x407fffff, PT ;  /* 0xbf8000010d00780c */ /* 0x000fda0003fc6270 */
[----:B------:R-:W-:-:S05]  /*28b0*/  @P6 MOV R0, 0x7f800000 ;  /* 0x7f80000000006802 */ /* 0x000fca0000000f00 */
[C---:B------:R-:W-:Y:S01]  /*28c0*/  @P6 FFMA.FTZ R26, R13.reuse, R0, +INF ;  /* 0x7f8000000d1a6423 */ /* 0x040fe20000010000 */
[----:B------:R-:W-:-:S04]  /*28d0*/  FSETP.NEU.AND P6, PT, R13, RZ, PT ;  /* 0x000000ff0d00720b */ /* 0x000fc80003fcd000 */
[----:B------:R-:W-:-:S09]  /*28e0*/  FSEL R26, R26, -RZ, P6 ;  /* 0x800000ff1a1a7208 */ /* 0x000fd20003000000 */
.L_x_21:
[----:B------:R-:W-:Y:S05]  /*28f0*/  BSYNC B0 ;  /* 0x0000000000007941 */ /* 0x000fea0003800000 */
.L_x_20:
[----:B------:R-:W-:Y:S04]  /*2900*/  BSSY B0, `(.L_x_22) ;  /* 0x0000007000007945 */ /* 0x000fe80003800000 */
[----:B------:R-:W-:Y:S05]  /*2910*/  @!P1 BRA `(.L_x_23) ;  /* 0x0000000000149947 */ /* 0x000fea0003800000 */
[C---:B------:R-:W-:Y:S02]  /*2920*/  ISETP.GE.AND P1, PT, R23.reuse, -0x407fffff, PT ;  /* 0xbf8000011700780c */ /* 0x040fe40003f26270 */
[----:B------:R-:W-:-:S11]  /*2930*/  FSETP.NEU.AND P6, PT, R23, RZ, PT ;  /* 0x000000ff1700720b */ /* 0x000fd60003fcd000 */
[----:B------:R-:W-:-:S05]  /*2940*/  @P1 MOV R0, 0x7f800000 ;  /* 0x7f80000000001802 */ /* 0x000fca0000000f00 */
[----:B------:R-:W-:-:S05]  /*2950*/  @P1 FFMA.FTZ R33, R23, R0, +INF ;  /* 0x7f80000017211423 */ /* 0x000fca0000010000 */
[----:B------:R-:W-:-:S07]  /*2960*/  FSEL R33, R33, -RZ, P6 ;  /* 0x800000ff21217208 */ /* 0x000fce0003000000 */
.L_x_23:
[----:B------:R-:W-:Y:S05]  /*2970*/  BSYNC B0 ;  /* 0x0000000000007941 */ /* 0x000fea0003800000 */
.L_x_22:
[----:B------:R-:W-:Y:S04]  /*2980*/  BSSY B0, `(.L_x_24) ;  /* 0x0000007000007945 */ /* 0x000fe80003800000 */
[----:B------:R-:W-:Y:S05]  /*2990*/  @!P2 BRA `(.L_x_25) ;  /* 0x000000000014a947 */ /* 0x000fea0003800000 */
[C---:B------:R-:W-:Y:S02]  /*29a0*/  ISETP.GE.AND P1, PT, R14.reuse, -0x407fffff, PT ;  /* 0xbf8000010e00780c */ /* 0x040fe40003f26270 */
[----:B------:R-:W-:-:S11]  /*29b0*/  FSETP.NEU.AND P2, PT, R14, RZ, PT ;  /* 0x000000ff0e00720b */ /* 0x000fd60003f4d000 */
[----:B------:R-:W-:-:S05]  /*29c0*/  @P1 MOV R13, 0x7f800000 ;  /* 0x7f800000000d1802 */ /* 0x000fca0000000f00 */
[----:B------:R-:W-:-:S05]  /*29d0*/  @P1 FFMA.FTZ R27, R14, R13, +INF ;  /* 0x7f8000000e1b1423 */ /* 0x000fca000001000d */
[----:B------:R-:W-:-:S07]  /*29e0*/  FSEL R27, R27, -RZ, P2 ;  /* 0x800000ff1b1b7208 */ /* 0x000fce0001000000 */
.L_x_25:
[----:B------:R-:W-:Y:S05]  /*29f0*/  BSYNC B0 ;  /* 0x0000000000007941 */ /* 0x000fea0003800000 */
.L_x_24:
[----:B------:R-:W-:Y:S04]  /*2a00*/  BSSY B0, `(.L_x_26) ;  /* 0x0000007000007945 */ /* 0x000fe80003800000 */
[----:B------:R-:W-:Y:S05]  /*2a10*/  @!P3 BRA `(.L_x_27) ;  /* 0x000000000014b947 */ /* 0x000fea0003800000 */
[C---:B------:R-:W-:Y:S02]  /*2a20*/  ISETP.GE.AND P1, PT, R32.reuse, -0x407fffff, PT ;  /* 0xbf8000012000780c */ /* 0x040fe40003f26270 */
[----:B------:R-:W-:-:S11]  /*2a30*/  FSETP.NEU.AND P2, PT, R32, RZ, PT ;  /* 0x000000ff2000720b */ /* 0x000fd60003f4d000 */
[----:B------:R-:W-:-:S05]  /*2a40*/  @P1 MOV R13, 0x7f800000 ;  /* 0x7f800000000d1802 */ /* 0x000fca0000000f00 */
[----:B------:R-:W-:-:S05]  /*2a50*/  @P1 FFMA.FTZ R22, R32, R13, +INF ;  /* 0x7f80000020161423 */ /* 0x000fca000001000d */
[----:B------:R-:W-:-:S07]  /*2a60*/  FSEL R22, R22, -RZ, P2 ;  /* 0x800000ff16167208 */ /* 0x000fce0001000000 */
.L_x_27:
[----:B------:R-:W-:Y:S05]  /*2a70*/  BSYNC B0 ;  /* 0x0000000000007941 */ /* 0x000fea0003800000 */
.L_x_26:
[----:B------:R-:W-:Y:S04]  /*2a80*/  BSSY B0, `(.L_x_28) ;  /* 0x0000007000007945 */ /* 0x000fe80003800000 */
[----:B------:R-:W-:Y:S05]  /*2a90*/  @!P4 BRA `(.L_x_29) ;  /* 0x000000000014c947 */ /* 0x000fea0003800000 */
[C---:B------:R-:W-:Y:S02]  /*2aa0*/  ISETP.GE.AND P1, PT, R36.reuse, -0x407fffff, PT ;  /* 0xbf8000012400780c */ /* 0x040fe40003f26270 */
[----:B------:R-:W-:-:S11]  /*2ab0*/  FSETP.NEU.AND P2, PT, R36, RZ, PT ;  /* 0x000000ff2400720b */ /* 0x000fd60003f4d000 */
[----:B------:R-:W-:-:S05]  /*2ac0*/  @P1 MOV R13, 0x7f800000 ;  /* 0x7f800000000d1802 */ /* 0x000fca0000000f00 */
[----:B------:R-:W-:-:S05]  /*2ad0*/  @P1 FFMA.FTZ R21, R36, R13, +INF ;  /* 0x7f80000024151423 */ /* 0x000fca000001000d */
[----:B------:R-:W-:-:S07]  /*2ae0*/  FSEL R21, R21, -RZ, P2 ;  /* 0x800000ff15157208 */ /* 0x000fce0001000000 */
.L_x_29:
[----:B------:R-:W-:Y:S05]  /*2af0*/  BSYNC B0 ;  /* 0x0000000000007941 */ /* 0x000fea0003800000 */
.L_x_28:
[----:B------:R-:W-:Y:S04]  /*2b00*/  BSSY B0, `(.L_x_30) ;  /* 0x0000007000007945 */ /* 0x000fe80003800000 */
[----:B------:R-:W-:Y:S05]  /*2b10*/  @!P5 BRA `(.L_x_31) ;  /* 0x000000000014d947 */ /* 0x000fea0003800000 */
[C---:B------:R-:W-:Y:S02]  /*2b20*/  ISETP.GE.AND P1, PT, R34.reuse, -0x407fffff, PT ;  /* 0xbf8000012200780c */ /* 0x040fe40003f26270 */
[----:B------:R-:W-:-:S11]  /*2b30*/  FSETP.NEU.AND P2, PT, R34, RZ, PT ;  /* 0x000000ff2200720b */ /* 0x000fd60003f4d000 */
[----:B------:R-:W-:-:S05]  /*2b40*/  @P1 MOV R13, 0x7f800000 ;  /* 0x7f800000000d1802 */ /* 0x000fca0000000f00 */
[----:B------:R-:W-:-:S05]  /*2b50*/  @P1 FFMA.FTZ R20, R34, R13, +INF ;  /* 0x7f80000022141423 */ /* 0x000fca000001000d */
[----:B------:R-:W-:-:S07]  /*2b60*/  FSEL R20, R20, -RZ, P2 ;  /* 0x800000ff14147208 */ /* 0x000fce0001000000 */
.L_x_31:
[----:B------:R-:W-:Y:S05]  /*2b70*/  BSYNC B0 ;  /* 0x0000000000007941 */ /* 0x000fea0003800000 */
.L_x_30:
[----:B------:R-:W-:Y:S01]  /*2b80*/  FSEL R25, R28, R25, P0 ;  /* 0x000000191c197208 */ /* 0x000fe20000000000 */
[----:B------:R-:W-:Y:S01]  /*2b90*/  BSSY B0, `(.L_x_32) ;  /* 0x0000018000007945 */ /* 0x000fe20003800000 */
[C---:B------:R-:W-:Y:S02]  /*2ba0*/  FSETP.GT.AND P0, PT, R30.reuse, 20, PT ;  /* 0x41a000001e00780b */ /* 0x040fe40003f04000 */
[----:B------:R-:W-:Y:S01]  /*2bb0*/  FSETP.GT.AND P2, PT, R29, 20, PT ;  /* 0x41a000001d00780b */ /* 0x000fe20003f44000 */
[----:B------:R-:W-:Y:S01]  /*2bc0*/  FADD.FTZ R23, |R25|, -RZ ;  /* 0x800000ff19177221 */ /* 0x000fe20000010200 */
[----:B------:R-:W-:-:S04]  /*2bd0*/  FSEL R15, R30, R41, P0 ;  /* 0x000000291e0f7208 */ /* 0x000fc80000000000 */
[----:B------:R-:W-:-:S13]  /*2be0*/  FSETP.GE.AND P1, PT, R23, 0.60000002384185791016, PT ;  /* 0x3f19999a1700780b */ /* 0x000fda0003f26000 */
[----:B------:R-:W-:Y:S05]  /*2bf0*/  @!P1 BRA `(.L_x_33) ;  /* 0x0000000000289947 */ /* 0x000fea0003800000 */
[C---:B------:R-:W-:Y:S01]  /*2c00*/  FMUL R0, R23.reuse, 2.8853900432586669922 ;  /* 0x4038aa3b17007820 */ /* 0x040fe20000400000 */
[----:B------:R-:W-:Y:S01]  /*2c10*/  HFMA2.MMA R13, -RZ, RZ, 1.875, 0 ;  /* 0x3f800000ff0d7435 */ /* 0x000fe200000001ff */
[----:B------:R-:W-:-:S04]  /*2c20*/  FSETP.GE.AND P0, PT, R23, 9.010913848876953125, PT ;  /* 0x41102cb41700780b */ /* 0x000fc80003f06000 */
[----:B------:R-:W0:Y:S02]  /*2c30*/  MUFU.EX2 R0, R0 ;  /* 0x0000000000007308 */ /* 0x000e240000000800 */
[----:B0-----:R-:W-:-:S06]  /*2c40*/  FADD R14, R0, 1 ;  /* 0x3f800000000e7421 */ /* 0x001fcc0000000000 */
[----:B------:R-:W0:Y:S02]  /*2c50*/  MUFU.RCP R14, R14 ;  /* 0x0000000e000e7308 */ /* 0x000e240000001000 */
[----:B0-----:R-:W-:-:S05]  /*2c60*/  FFMA.FTZ R13, R14, -2, R13 ;  /* 0xc00000000e0d7823 */ /* 0x001fca000001000d */
[----:B------:R-:W-:-:S04]  /*2c70*/  FSEL R13, R13, 1, !P0 ;  /* 0x3f8000000d0d7808 */ /* 0x000fc80004000000 */
[----:B------:R-:W-:Y:S01]  /*2c80*/  LOP3.LUT R13, R13, 0x80000000, R25, 0xf8, !PT ;  /* 0x800000000d0d7812 */ /* 0x000fe200078ef819 */
[----:B------:R-:W-:Y:S06]  /*2c90*/  BRA `(.L_x_34) ;  /* 0x00000000001c7947 */ /* 0x000fec0003800000 */
.L_x_33:
[----:B------:R-:W-:Y:S01]  /*2ca0*/  MOV R0, 0x3c80f082 ;  /* 0x3c80f08200007802 */ /* 0x000fe20000000f00 */
[----:B------:R-:W-:-:S04]  /*2cb0*/  FMUL R13, R25, R25 ;  /* 0x00000019190d7220 */ /* 0x000fc80000400000 */
[----:B------:R-:W-:-:S04]  /*2cc0*/  FFMA.FTZ R0, R13, R0, -0.052303962409496307373 ;  /* 0xbd563cae0d007423 */ /* 0x000fc80000010000 */
[----:B------:R-:W-:-:S04]  /*2cd0*/  FFMA.FTZ R0, R13, R0, 0.1331529766321182251 ;  /* 0x3e0859410d007423 */ /* 0x000fc80000010000 */
[----:B------:R-:W-:-:S04]  /*2ce0*/  FFMA.FTZ R0, R13, R0, -0.33332768082618713379 ;  /* 0xbeaaa9ed0d007423 */ /* 0x000fc80000010000 */
[----:B------:R-:W-:-:S04]  /*2cf0*/  FFMA.FTZ R0, R13, R0, RZ ;  /* 0x000000000d007223 */ /* 0x000fc800000100ff */
[----:B------:R-:W-:-:S07]  /*2d00*/  FFMA.FTZ R13, R25, R0, R25 ;  /* 0x00000000190d7223 */ /* 0x000fce0000010019 */
.L_x_34:
[----:B------:R-:W-:Y:S05]  /*2d10*/  BSYNC B0 ;  /* 0x0000000000007941 */ /* 0x000fea0003800000 */
.L_x_32:
[----:B------:R-:W-:Y:S01]  /*2d20*/  FADD.FTZ R34, |R15|, -RZ ;  /* 0x800000ff0f227221 */ /* 0x000fe20000010200 */
[----:B------:R-:W-:Y:S01]  /*2d30*/  BSSY B0, `(.L_x_35) ;  /* 0x0000016000007945 */ /* 0x000fe20003800000 */
[----:B------:R-:W-:Y:S02]  /*2d40*/  FSETP.GT.AND P1, PT, R31, 20, PT ;  /* 0x41a000001f00780b */ /* 0x000fe40003f24000 */
[----:B------:R-:W-:Y:S02]  /*2d50*/  FSEL R14, R29, R40, P2 ;  /* 0x000000281d0e7208 */ /* 0x000fe40001000000 */
        /* <DEDUP_REMOVED lines=12> */
.L_x_36:
[----:B------:R-:W-:Y:S01]  /*2e20*/  MOV R0, 0x3c80f082 ;  /* 0x3c80f08200007802 */ /* 0x000fe20000000f00 */
[----:B------:R-:W-:-:S04]  /*2e30*/  FMUL R23, R15, R15 ;  /* 0x0000000f0f177220 */ /* 0x000fc80000400000 */
[----:B------:R-:W-:-:S04]  /*2e40*/  FFMA.FTZ R0, R23, R0, -0.052303962409496307373 ;  /* 0xbd563cae17007423 */ /* 0x000fc80000010000 */
[----:B------:R-:W-:-:S04]  /*2e50*/  FFMA.FTZ R0, R23, R0, 0.1331529766321182251 ;  /* 0x3e08594117007423 */ /* 0x000fc80000010000 */
[----:B------:R-:W-:-:S04]  /*2e60*/  FFMA.FTZ R0, R23, R0, -0.33332768082618713379 ;  /* 0xbeaaa9ed17007423 */ /* 0x000fc80000010000 */
[----:B------:R-:W-:-:S04]  /*2e70*/  FFMA.FTZ R0, R23, R0, RZ ;  /* 0x0000000017007223 */ /* 0x000fc800000100ff */
[----:B------:R-:W-:-:S07]  /*2e80*/  FFMA.FTZ R15, R15, R0, R15 ;  /* 0x000000000f0f7223 */ /* 0x000fce000001000f */
.L_x_37:
[----:B------:R-:W-:Y:S05]  /*2e90*/  BSYNC B0 ;  /* 0x0000000000007941 */ /* 0x000fea0003800000 */
.L_x_35:
        /* <DEDUP_REMOVED lines=16> */
.L_x_39:
[----:B------:R-:W-:Y:S01]  /*2fa0*/  MOV R0, 0x3c80f082 ;  /* 0x3c80f08200007802 */ /* 0x000fe20000000f00 */
[----:B------:R-:W-:-:S04]  /*2fb0*/  FMUL R23, R14, R14 ;  /* 0x0000000e0e177220 */ /* 0x000fc80000400000 */
[----:B------:R-:W-:-:S04]  /*2fc0*/  FFMA.FTZ R0, R23, R0, -0.052303962409496307373 ;  /* 0xbd563cae17007423 */ /* 0x000fc80000010000 */
[----:B------:R-:W-:-:S04]  /*2fd0*/  FFMA.FTZ R0, R23, R0, 0.1331529766321182251 ;  /* 0x3e08594117007423 */ /* 0x000fc80000010000 */
[----:B------:R-:W-:-:S04]  /*2fe0*/  FFMA.FTZ R0, R23, R0, -0.33332768082618713379 ;  /* 0xbeaaa9ed17007423 */ /* 0x000fc80000010000 */
[----:B------:R-:W-:-:S04]  /*2ff0*/  FFMA.FTZ R23, R23, R0, RZ ;  /* 0x0000000017177223 */ /* 0x000fc800000100ff */
[----:B------:R-:W-:-:S07]  /*3000*/  FFMA.FTZ R14, R14, R23, R14 ;  /* 0x000000170e0e7223 */ /* 0x000fce000001000e */
.L_x_40:
[----:B------:R-:W-:Y:S05]  /*3010*/  BSYNC B0 ;  /* 0x0000000000007941 */ /* 0x000fea0003800000 */
.L_x_38:
        /* <DEDUP_REMOVED lines=16> */
.L_x_42:
[----:B------:R-:W-:Y:S01]  /*3120*/  MOV R0, 0x3c80f082 ;  /* 0x3c80f08200007802 */ /* 0x000fe20000000f00 */
[----:B------:R-:W-:-:S04]  /*3130*/  FMUL R23, R32, R32 ;  /* 0x0000002020177220 */ /* 0x000fc80000400000 */
[----:B------:R-:W-:-:S04]  /*3140*/  FFMA.FTZ R0, R23, R0, -0.052303962409496307373 ;  /* 0xbd563cae17007423 */ /* 0x000fc80000010000 */
[----:B------:R-:W-:-:S04]  /*3150*/  FFMA.FTZ R0, R23, R0, 0.1331529766321182251 ;  /* 0x3e08594117007423 */ /* 0x000fc80000010000 */
[----:B------:R-:W-:-:S04]  /*3160*/  FFMA.FTZ R0, R23, R0, -0.33332768082618713379 ;  /* 0xbeaaa9ed17007423 */ /* 0x000fc80000010000 */
[----:B------:R-:W-:-:S04]  /*3170*/  FFMA.FTZ R23, R23, R0, RZ ;  /* 0x0000000017177223 */ /* 0x000fc800000100ff */
[----:B------:R-:W-:-:S07]  /*3180*/  FFMA.FTZ R32, R32, R23, R32 ;  /* 0x0000001720207223 */ /* 0x000fce0000010020 */
.L_x_43:
[----:B------:R-:W-:Y:S05]  /*3190*/  BSYNC B0 ;  /* 0x0000000000007941 */ /* 0x000fea0003800000 */
.L_x_41:
        /* <DEDUP_REMOVED lines=16> */
.L_x_45:
[----:B------:R-:W-:Y:S01]  /*32a0*/  MOV R0, 0x3c80f082 ;  /* 0x3c80f08200007802 */ /* 0x000fe20000000f00 */
[----:B------:R-:W-:-:S04]  /*32b0*/  FMUL R23, R7, R7 ;  /* 0x0000000707177220 */ /* 0x000fc80000400000 */
[----:B------:R-:W-:-:S04]  /*32c0*/  FFMA.FTZ R0, R23, R0, -0.052303962409496307373 ;  /* 0xbd563cae17007423 */ /* 0x000fc80000010000 */
[----:B------:R-:W-:-:S04]  /*32d0*/  FFMA.FTZ R0, R23, R0, 0.1331529766321182251 ;  /* 0x3e08594117007423 */ /* 0x000fc80000010000 */
[----:B------:R-:W-:-:S04]  /*32e0*/  FFMA.FTZ R0, R23, R0, -0.33332768082618713379 ;  /* 0xbeaaa9ed17007423 */ /* 0x000fc80000010000 */
[----:B------:R-:W-:-:S04]  /*32f0*/  FFMA.FTZ R0, R23, R0, RZ ;  /* 0x0000000017007223 */ /* 0x000fc800000100ff */
[----:B------:R-:W-:-:S07]  /*3300*/  FFMA.FTZ R7, R7, R0, R7 ;  /* 0x0000000007077223 */ /* 0x000fce0000010007 */
.L_x_46:
[----:B------:R-:W-:Y:S05]  /*3310*/  BSYNC B0 ;  /* 0x0000000000007941 */ /* 0x000fea0003800000 */
.L_x_44:
        /* <DEDUP_REMOVED lines=16> */
.L_x_48:
[----:B------:R-:W-:Y:S01]  /*3420*/  MOV R0, 0x3c80f082 ;  /* 0x3c80f08200007802 */ /* 0x000fe20000000f00 */
[----:B------:R-:W-:-:S04]  /*3430*/  FMUL R25, R34, R34 ;  /* 0x0000002222197220 */ /* 0x000fc80000400000 */
[----:B------:R-:W-:-:S04]  /*3440*/  FFMA.FTZ R0, R25, R0, -0.052303962409496307373 ;  /* 0xbd563cae19007423 */ /* 0x000fc80000010000 */
[----:B------:R-:W-:-:S04]  /*3450*/  FFMA.FTZ R0, R25, R0, 0.1331529766321182251 ;  /* 0x3e08594119007423 */ /* 0x000fc80000010000 */
[----:B------:R-:W-:-:S04]  /*3460*/  FFMA.FTZ R0, R25, R0, -0.33332768082618713379 ;  /* 0xbeaaa9ed19007423 */ /* 0x000fc80000010000 */
[----:B------:R-:W-:-:S04]  /*3470*/  FFMA.FTZ R25, R25, R0, RZ ;  /* 0x0000000019197223 */ /* 0x000fc800000100ff */
[----:B------:R-:W-:-:S07]  /*3480*/  FFMA.FTZ R34, R34, R25, R34 ;  /* 0x0000001922227223 */ /* 0x000fce0000010022 */
.L_x_49:
[----:B------:R-:W-:Y:S05]  /*3490*/  BSYNC B0 ;  /* 0x0000000000007941 */ /* 0x000fea0003800000 */
.L_x_47:
        /* <DEDUP_REMOVED lines=16> */
.L_x_51:
[----:B------:R-:W-:Y:S01]  /*35a0*/  MOV R0, 0x3c80f082 ;  /* 0x3c80f08200007802 */ /* 0x000fe20000000f00 */
[----:B------:R-:W-:-:S04]  /*35b0*/  FMUL R35, R23, R23 ;  /* 0x0000001717237220 */ /* 0x000fc80000400000 */
[----:B------:R-:W-:-:S04]  /*35c0*/  FFMA.FTZ R0, R35, R0, -0.052303962409496307373 ;  /* 0xbd563cae23007423 */ /* 0x000fc80000010000 */
[----:B------:R-:W-:-:S04]  /*35d0*/  FFMA.FTZ R0, R35, R0, 0.1331529766321182251 ;  /* 0x3e08594123007423 */ /* 0x000fc80000010000 */
[----:B------:R-:W-:-:S04]  /*35e0*/  FFMA.FTZ R0, R35, R0, -0.33332768082618713379 ;  /* 0xbeaaa9ed23007423 */ /* 0x000fc80000010000 */
[----:B------:R-:W-:-:S04]  /*35f0*/  FFMA.FTZ R0, R35, R0, RZ ;  /* 0x0000000023007223 */ /* 0x000fc800000100ff */
[----:B------:R-:W-:-:S07]  /*3600*/  FFMA.FTZ R23, R23, R0, R23 ;  /* 0x0000000017177223 */ /* 0x000fce0000010017 */
.L_x_52:
[----:B------:R-:W-:Y:S05]  /*3610*/  BSYNC B0 ;  /* 0x0000000000007941 */ /* 0x000fea0003800000 */
.L_x_50:
        /* <DEDUP_REMOVED lines=16> */
.L_x_54:
[----:B------:R-:W-:Y:S01]  /*3720*/  MOV R0, 0x3c80f082 ;  /* 0x3c80f08200007802 */ /* 0x000fe20000000f00 */
[----:B------:R-:W-:-:S04]  /*3730*/  FMUL R35, R25, R25 ;  /* 0x0000001919237220 */ /* 0x000fc80000400000 */
[----:B------:R-:W-:-:S04]  /*3740*/  FFMA.FTZ R0, R35, R0, -0.052303962409496307373 ;  /* 0xbd563cae23007423 */ /* 0x000fc80000010000 */
[----:B------:R-:W-:-:S04]  /*3750*/  FFMA.FTZ R0, R35, R0, 0.1331529766321182251 ;  /* 0x3e08594123007423 */ /* 0x000fc80000010000 */
[----:B------:R-:W-:-:S04]  /*3760*/  FFMA.FTZ R0, R35, R0, -0.33332768082618713379 ;  /* 0xbeaaa9ed23007423 */ /* 0x000fc80000010000 */
[----:B------:R-:W-:-:S04]  /*3770*/  FFMA.FTZ R0, R35, R0, RZ ;  /* 0x0000000023007223 */ /* 0x000fc800000100ff */
[----:B------:R-:W-:-:S07]  /*3780*/  FFMA.FTZ R25, R25, R0, R25 ;  /* 0x0000000019197223 */ /* 0x000fce0000010019 */
.L_x_55:
[----:B------:R-:W-:Y:S05]  /*3790*/  BSYNC B0 ;  /* 0x0000000000007941 */ /* 0x000fea0003800000 */
.L_x_53:
        /* <DEDUP_REMOVED lines=16> */
.L_x_57:
[----:B------:R-:W-:Y:S01]  /*38a0*/  MOV R0, 0x3c80f082 ;  /* 0x3c80f08200007802 */ /* 0x000fe20000000f00 */
[----:B------:R-:W-:-:S04]  /*38b0*/  FMUL R37, R24, R24 ;  /* 0x0000001818257220 */ /* 0x000fc80000400000 */
[----:B------:R-:W-:-:S04]  /*38c0*/  FFMA.FTZ R0, R37, R0, -0.052303962409496307373 ;  /* 0xbd563cae25007423 */ /* 0x000fc80000010000 */
[----:B------:R-:W-:-:S04]  /*38d0*/  FFMA.FTZ R0, R37, R0, 0.1331529766321182251 ;  /* 0x3e08594125007423 */ /* 0x000fc80000010000 */
[----:B------:R-:W-:-:S04]  /*38e0*/  FFMA.FTZ R0, R37, R0, -0.33332768082618713379 ;  /* 0xbeaaa9ed25007423 */ /* 0x000fc80000010000 */
[----:B------:R-:W-:-:S04]  /*38f0*/  FFMA.FTZ R37, R37, R0, RZ ;  /* 0x0000000025257223 */ /* 0x000fc800000100ff */
[----:B------:R-:W-:-:S07]  /*3900*/  FFMA.FTZ R24, R24, R37, R24 ;  /* 0x0000002518187223 */ /* 0x000fce0000010018 */
.L_x_58:
[----:B------:R-:W-:Y:S05]  /*3910*/  BSYNC B0 ;  /* 0x0000000000007941 */ /* 0x000fea0003800000 */
.L_x_56:
        /* <DEDUP_REMOVED lines=16> */
.L_x_60:
[----:B------:R-:W-:Y:S01]  /*3a20*/  MOV R0, 0x3c80f082 ;  /* 0x3c80f08200007802 */ /* 0x000fe20000000f00 */
[----:B------:R-:W-:-:S04]  /*3a30*/  FMUL R37, R35, R35 ;  /* 0x0000002323257220 */ /* 0x000fc80000400000 */
[----:B------:R-:W-:-:S04]  /*3a40*/  FFMA.FTZ R0, R37, R0, -0.052303962409496307373 ;  /* 0xbd563cae25007423 */ /* 0x000fc80000010000 */
[----:B------:R-:W-:-:S04]  /*3a50*/  FFMA.FTZ R0, R37, R0, 0.1331529766321182251 ;  /* 0x3e08594125007423 */ /* 0x000fc80000010000 */
[----:B------:R-:W-:-:S04]  /*3a60*/  FFMA.FTZ R0, R37, R0, -0.33332768082618713379 ;  /* 0xbeaaa9ed25007423 */ /* 0x000fc80000010000 */
[----:B------:R-:W-:-:S04]  /*3a70*/  FFMA.FTZ R0, R37, R0, RZ ;  /* 0x0000000025007223 */ /* 0x000fc800000100ff */
[----:B------:R-:W-:-:S07]  /*3a80*/  FFMA.FTZ R35, R35, R0, R35 ;  /* 0x0000000023237223 */ /* 0x000fce0000010023 */
.L_x_61:
[----:B------:R-:W-:Y:S05]  /*3a90*/  BSYNC B0 ;  /* 0x0000000000007941 */ /* 0x000fea0003800000 */
.L_x_59:
        /* <DEDUP_REMOVED lines=16> */
.L_x_63:
[----:B------:R-:W-:Y:S01]  /*3ba0*/  MOV R0, 0x3c80f082 ;  /* 0x3c80f08200007802 */ /* 0x000fe20000000f00 */
[----:B------:R-:W-:-:S04]  /*3bb0*/  FMUL R37, R26, R26 ;  /* 0x0000001a1a257220 */ /* 0x000fc80000400000 */
[----:B------:R-:W-:-:S04]  /*3bc0*/  FFMA.FTZ R0, R37, R0, -0.052303962409496307373 ;  /* 0xbd563cae25007423 */ /* 0x000fc80000010000 */
[----:B------:R-:W-:-:S04]  /*3bd0*/  FFMA.FTZ R0, R37, R0, 0.1331529766321182251 ;  /* 0x3e08594125007423 */ /* 0x000fc80000010000 */
[----:B------:R-:W-:-:S04]  /*3be0*/  FFMA.FTZ R0, R37, R0, -0.33332768082618713379 ;  /* 0xbeaaa9ed25007423 */ /* 0x000fc80000010000 */
[----:B------:R-:W-:-:S04]  /*3bf0*/  FFMA.FTZ R37, R37, R0, RZ ;  /* 0x0000000025257223 */ /* 0x000fc800000100ff */
[----:B------:R-:W-:-:S07]  /*3c00*/  FFMA.FTZ R26, R26, R37, R26 ;  /* 0x000000251a1a7223 */ /* 0x000fce000001001a */
.L_x_64:
[----:B------:R-:W-:Y:S05]  /*3c10*/  BSYNC B0 ;  /* 0x0000000000007941 */ /* 0x000fea0003800000 */
.L_x_62:
        /* <DEDUP_REMOVED lines=16> */
.L_x_66:
[----:B------:R-:W-:Y:S01]  /*3d20*/  MOV R0, 0x3c80f082 ;  /* 0x3c80f08200007802 */ /* 0x000fe20000000f00 */
[----:B------:R-:W-:-:S04]  /*3d30*/  FMUL R27, R33, R33 ;  /* 0x00000021211b7220 */ /* 0x000fc80000400000 */
[----:B------:R-:W-:-:S04]  /*3d40*/  FFMA.FTZ R0, R27, R0, -0.052303962409496307373 ;  /* 0xbd563cae1b007423 */ /* 0x000fc80000010000 */
[----:B------:R-:W-:-:S04]  /*3d50*/  FFMA.FTZ R0, R27, R0, 0.1331529766321182251 ;  /* 0x3e0859411b007423 */ /* 0x000fc80000010000 */
[----:B------:R-:W-:-:S04]  /*3d60*/  FFMA.FTZ R0, R27, R0, -0.33332768082618713379 ;  /* 0xbeaaa9ed1b007423 */ /* 0x000fc80000010000 */
[----:B------:R-:W-:-:S04]  /*3d70*/  FFMA.FTZ R0, R27, R0, RZ ;  /* 0x000000001b007223 */ /* 0x000fc800000100ff */
[----:B------:R-:W-:-:S07]  /*3d80*/  FFMA.FTZ R27, R33, R0, R33 ;  /* 0x00000000211b7223 */ /* 0x000fce0000010021 */
.L_x_67:
[----:B------:R-:W-:Y:S05]  /*3d90*/  BSYNC B0 ;  /* 0x0000000000007941 */ /* 0x000fea0003800000 */
.L_x_65:
        /* <DEDUP_REMOVED lines=16> */
.L_x_69:
[----:B------:R-:W-:Y:S01]  /*3ea0*/  MOV R0, 0x3c80f082 ;  /* 0x3c80f08200007802 */ /* 0x000fe20000000f00 */
[----:B------:R-:W-:-:S04]  /*3eb0*/  FMUL R33, R36, R36 ;  /* 0x0000002424217220 */ /* 0x000fc80000400000 */
[----:B------:R-:W-:-:S04]  /*3ec0*/  FFMA.FTZ R0, R33, R0, -0.052303962409496307373 ;  /* 0xbd563cae21007423 */ /* 0x000fc80000010000 */
[----:B------:R-:W-:-:S04]  /*3ed0*/  FFMA.FTZ R0, R33, R0, 0.1331529766321182251 ;  /* 0x3e08594121007423 */ /* 0x000fc80000010000 */
[----:B------:R-:W-:-:S04]  /*3ee0*/  FFMA.FTZ R0, R33, R0, -0.33332768082618713379 ;  /* 0xbeaaa9ed21007423 */ /* 0x000fc80000010000 */
[----:B------:R-:W-:-:S04]  /*3ef0*/  FFMA.FTZ R33, R33, R0, RZ ;  /* 0x0000000021217223 */ /* 0x000fc800000100ff */
[----:B------:R-:W-:-:S07]  /*3f00*/  FFMA.FTZ R33, R36, R33, R36 ;  /* 0x0000002124217223 */ /* 0x000fce0000010024 */
.L_x_70:
[----:B------:R-:W-:Y:S05]  /*3f10*/  BSYNC B0 ;  /* 0x0000000000007941 */ /* 0x000fea0003800000 */
.L_x_68:
        /* <DEDUP_REMOVED lines=16> */
.L_x_72:
[----:B------:R-:W-:Y:S01]  /*4020*/  MOV R0, 0x3c80f082 ;  /* 0x3c80f08200007802 */ /* 0x000fe20000000f00 */
[----:B------:R-:W-:-:S04]  /*4030*/  FMUL R37, R22, R22 ;  /* 0x0000001616257220 */ /* 0x000fc80000400000 */
[----:B------:R-:W-:-:S04]  /*4040*/  FFMA.FTZ R0, R37, R0, -0.052303962409496307373 ;  /* 0xbd563cae25007423 */ /* 0x000fc80000010000 */
[----:B------:R-:W-:-:S04]  /*4050*/  FFMA.FTZ R0, R37, R0, 0.1331529766321182251 ;  /* 0x3e08594125007423 */ /* 0x000fc80000010000 */
[----:B------:R-:W-:-:S04]  /*4060*/  FFMA.FTZ R0, R37, R0, -0.33332768082618713379 ;  /* 0xbeaaa9ed25007423 */ /* 0x000fc80000010000 */
[----:B------:R-:W-:-:S04]  /*4070*/  FFMA.FTZ R37, R37, R0, RZ ;  /* 0x0000000025257223 */ /* 0x000fc800000100ff */
[----:B------:R-:W-:-:S07]  /*4080*/  FFMA.FTZ R22, R22, R37, R22 ;  /* 0x0000002516167223 */ /* 0x000fce0000010016 */
.L_x_73:
[----:B------:R-:W-:Y:S05]  /*4090*/  BSYNC B0 ;  /* 0x0000000000007941 */ /* 0x000fea0003800000 */
.L_x_71:
[----:B------:R-:W-:Y:S01]  /*40a0*/  FADD.FTZ R38, |R21|, -RZ ;  /* 0x800000ff15267221 */ /* 0x000fe20000010200 */
[----:B------:R-:W-:Y:S01]  /*40b0*/  BSSY B0, `(.L_x_74) ;  /* 0x0000015000007945 */ /* 0x000fe20003800000 */
[----:B------:R-:W-:-:S03]  /*40c0*/  FSEL R20, R11, R20, P1 ;  /* 0x000000140b147208 */ /* 0x000fc60000800000 */
        /* <DEDUP_REMOVED lines=12> */
.L_x_75:
[----:B------:R-:W-:Y:S01]  /*4190*/  MOV R0, 0x3c80f082 ;  /* 0x3c80f08200007802 */ /* 0x000fe20000000f00 */
[----:B------:R-:W-:-:S04]  /*41a0*/  FMUL R37, R21, R21 ;  /* 0x0000001515257220 */ /* 0x000fc80000400000 */
[----:B------:R-:W-:-:S04]  /*41b0*/  FFMA.FTZ R0, R37, R0, -0.052303962409496307373 ;  /* 0xbd563cae25007423 */ /* 0x000fc80000010000 */
[----:B------:R-:W-:-:S04]  /*41c0*/  FFMA.FTZ R0, R37, R0, 0.1331529766321182251 ;  /* 0x3e08594125007423 */ /* 0x000fc80000010000 */
[----:B------:R-:W-:-:S04]  /*41d0*/  FFMA.FTZ R0, R37, R0, -0.33332768082618713379 ;  /* 0xbeaaa9ed25007423 */ /* 0x000fc80000010000 */
[----:B------:R-:W-:-:S04]  /*41e0*/  FFMA.FTZ R0, R37, R0, RZ ;  /* 0x0000000025007223 */ /* 0x000fc800000100ff */
[----:B------:R-:W-:-:S07]  /*41f0*/  FFMA.FTZ R21, R21, R0, R21 ;  /* 0x0000000015157223 */ /* 0x000fce0000010015 */
.L_x_76:
[----:B------:R-:W-:Y:S05]  /*4200*/  BSYNC B0 ;  /* 0x0000000000007941 */ /* 0x000fea0003800000 */
.L_x_74:
[----:B------:R-:W-:Y:S01]  /*4210*/  FADD.FTZ R38, |R20|, -RZ ;  /* 0x800000ff14267221 */ /* 0x000fe20000010200 */
[----:B------:R-:W-:Y:S04]  /*4220*/  BSSY B0, `(.L_x_77) ;  /* 0x0000014000007945 */ /* 0x000fe80003800000 */
        /* <DEDUP_REMOVED lines=12> */
.L_x_78:
[----:B------:R-:W-:Y:S01]  /*42f0*/  MOV R0, 0x3c80f082 ;  /* 0x3c80f08200007802 */ /* 0x000fe20000000f00 */
[----:B------:R-:W-:-:S04]  /*4300*/  FMUL R37, R20, R20 ;  /* 0x0000001414257220 */ /* 0x000fc80000400000 */
[----:B------:R-:W-:-:S04]  /*4310*/  FFMA.FTZ R0, R37, R0, -0.052303962409496307373 ;  /* 0xbd563cae25007423 */ /* 0x000fc80000010000 */
[----:B------:R-:W-:-:S04]  /*4320*/  FFMA.FTZ R0, R37, R0, 0.1331529766321182251 ;  /* 0x3e08594125007423 */ /* 0x000fc80000010000 */
[----:B------:R-:W-:-:S04]  /*4330*/  FFMA.FTZ R0, R37, R0, -0.33332768082618713379 ;  /* 0xbeaaa9ed25007423 */ /* 0x000fc80000010000 */
[----:B------:R-:W-:-:S04]  /*4340*/  FFMA.FTZ R37, R37, R0, RZ ;  /* 0x0000000025257223 */ /* 0x000fc800000100ff */
[----:B------:R-:W-:-:S07]  /*4350*/  FFMA.FTZ R0, R20, R37, R20 ;  /* 0x0000002514007223 */ /* 0x000fce0000010014 */
.L_x_79:
[----:B------:R-:W-:Y:S05]  /*4360*/  BSYNC B0 ;  /* 0x0000000000007941 */ /* 0x000fea0003800000 */
.L_x_77:
[----:B------:R-:W0:Y:S01]  /*4370*/  S2R R20, SR_TID.X ;  /* 0x0000000000147919 */ /* 0x000e220000002100 */
[----:B------:R-:W1:Y:S01]  /*4380*/  S2UR UR7, SR_CgaCtaId ;  /* 0x00000000000779c3 */ /* 0x000e620000008800 */
[----:B------:R-:W-:Y:S01]  /*4390*/  FMUL R25, R4, R25 ;  /* 0x0000001904197220 */ /* 0x000fe20000400000 */
[----:B------:R-:W-:Y:S01]  /*43a0*/  UMOV UR6, 0x400 ;  /* 0x0000040000067882 */ /* 0x000fe20000000000 */
[----:B------:R-:W-:Y:S01]  /*43b0*/  FMUL R27, R6, R27 ;  /* 0x0000001b061b7220 */ /* 0x000fe20000400000 */
        /* <DEDUP_REMOVED lines=14> */
[----:B------:R-:W-:-:S02]  /*44a0*/  LOP3.LUT R0, R2, 0x3fc, RZ, 0xc0, !PT ;  /* 0x000003fc02007812 */ /* 0x000fc400078ec0ff */
[----:B------:R-:W-:Y:S02]  /*44b0*/  MOV R19, UR4 ;  /* 0x0000000400137c02 */ /* 0x000fe40008000f00 */
[----:B------:R-:W-:Y:S01]  /*44c0*/  MOV R28, UR5 ;  /* 0x00000005001c7c02 */ /* 0x000fe20008000f00 */
[----:B-1----:R-:W-:Y:S01]  /*44d0*/  UPRMT UR6, UR7, 0x654, UR6 ;  /* 0x0000065407067896 */ /* 0x002fe20008000006 */
[----:B0-----:R-:W-:Y:S02]  /*44e0*/  SHF.L.U32 R4, R20, 0x8, RZ ;  /* 0x0000000814047819 */ /* 0x001fe400000006ff */
[----:B------:R-:W-:Y:S02]  /*44f0*/  LOP3.LUT R20, R3, UR5, RZ, 0xfc, !PT ;  /* 0x0000000503147c12 */ /* 0x000fe4000f8efcff */
[----:B------:R-:W-:Y:S02]  /*4500*/  LOP3.LUT R4, R4, 0xf00, RZ, 0xc0, !PT ;  /* 0x00000f0004047812 */ /* 0x000fe400078ec0ff */
[----:B------:R-:W-:-:S02]  /*4510*/  ISETP.GE.AND P0, PT, R20, 0x400, PT ;  /* 0x000004001400780c */ /* 0x000fc40003f06270 */
[C---:B------:R-:W-:Y:S02]  /*4520*/  LOP3.LUT R6, R4.reuse, 0x40, RZ, 0xfc, !PT ;  /* 0x0000004004067812 */ /* 0x040fe400078efcff */
[C---:B------:R-:W-:Y:S02]  /*4530*/  LOP3.LUT R8, R4.reuse, 0x80, RZ, 0xfc, !PT ;  /* 0x0000008004087812 */ /* 0x040fe400078efcff */
[C---:B------:R-:W-:Y:S02]  /*4540*/  LOP3.LUT R5, R4.reuse, R3, RZ, 0xfc, !PT ;  /* 0x0000000304057212 */ /* 0x040fe400078efcff */
[C---:B------:R-:W-:Y:S02]  /*4550*/  LOP3.LUT R9, R4.reuse, 0xc0, RZ, 0xfc, !PT ;  /* 0x000000c004097812 */ /* 0x040fe400078efcff */
[----:B------:R-:W-:Y:S02]  /*4560*/  LEA.HI R4, R4, UR6, RZ, 0x1e ;  /* 0x0000000604047c11 */ /* 0x000fe4000f8ff0ff */
[----:B------:R-:W-:-:S02]  /*4570*/  LEA.HI R6, R6, UR6, RZ, 0x1e ;  /* 0x0000000606067c11 */ /* 0x000fc4000f8ff0ff */
[----:B------:R-:W-:Y:S02]  /*4580*/  LEA.HI R8, R8, UR6, RZ, 0x1e ;  /* 0x0000000608087c11 */ /* 0x000fe4000f8ff0ff */
[----:B------:R-:W-:Y:S02]  /*4590*/  LEA.HI R10, R9, UR6, RZ, 0x1e ;  /* 0x00000006090a7c11 */ /* 0x000fe4000f8ff0ff */
[C---:B------:R-:W-:Y:S02]  /*45a0*/  LEA R4, R5.reuse, R4, 0x2 ;  /* 0x0000000405047211 */ /* 0x040fe400078e10ff */
[C---:B------:R-:W-:Y:S02]  /*45b0*/  LEA R6, R5.reuse, R6, 0x2 ;  /* 0x0000000605067211 */ /* 0x040fe400078e10ff */
[C---:B------:R-:W-:Y:S01]  /*45c0*/  LEA R8, R5.reuse, R8, 0x2 ;  /* 0x0000000805087211 */ /* 0x040fe200078e10ff */
[----:B------:R-:W-:Y:S01]  /*45d0*/  STS [R4], R13 ;  /* 0x0000000d04007388 */ /* 0x000fe20000000800 */
[----:B------:R-:W-:-:S02]  /*45e0*/  LEA R17, R5, R10, 0x2 ;  /* 0x0000000a05117211 */ /* 0x000fc400078e10ff */
[C---:B------:R-:W-:Y:S01]  /*45f0*/  LOP3.LUT R9, R0.reuse, 0x400, RZ, 0xfc, !PT ;  /* 0x0000040000097812 */ /* 0x040fe200078efcff */
[----:B------:R-:W-:Y:S01]  /*4600*/  STS [R6+0x100], R15 ;  /* 0x0001000f06007388 */ /* 0x000fe20000000800 */
[----:B------:R-:W-:Y:S02]  /*4610*/  LOP3.LUT R10, R0, 0x800, RZ, 0xfc, !PT ;  /* 0x00000800000a7812 */ /* 0x000fe400078efcff */
[----:B------:R-:W-:Y:S01]  /*4620*/  SHF.R.U32.HI R5, RZ, 0x2, R2 ;  /* 0x00000002ff057819 */ /* 0x000fe20000011602 */
[----:B------:R-:W-:Y:S01]  /*4630*/  STS [R8+0x200], R14 ;  /* 0x0002000e08007388 */ /* 0x000fe20000000800 */
[----:B------:R-:W-:Y:S02]  /*4640*/  SHF.R.U32.HI R9, RZ, 0x2, R9 ;  /* 0x00000002ff097819 */ /* 0x000fe40000011609 */
[----:B------:R-:W-:Y:S01]  /*4650*/  SHF.R.U32.HI R10, RZ, 0x2, R10 ;  /* 0x00000002ff0a7819 */ /* 0x000fe2000001160a */
[----:B------:R-:W-:Y:S01]  /*4660*/  STS [R17+0x300], R32 ;  /* 0x0003002011007388 */ /* 0x000fe20000000800 */
[----:B------:R-:W-:-:S02]  /*4670*/  LOP3.LUT R5, R5, 0xf0, RZ, 0xc0, !PT ;  /* 0x000000f005057812 */ /* 0x000fc400078ec0ff */
[----:B------:R-:W-:Y:S01]  /*4680*/  LOP3.LUT R9, R9, 0x1f0, RZ, 0xc0, !PT ;  /* 0x000001f009097812 */ /* 0x000fe200078ec0ff */
[----:B------:R0:W-:Y:S01]  /*4690*/  STS [R4+0x40], R7 ;  /* 0x0000400704007388 */ /* 0x0001e20000000800 */
[----:B------:R-:W-:Y:S02]  /*46a0*/  LOP3.LUT R10, R10, 0x2f0, RZ, 0xc0, !PT ;  /* 0x000002f00a0a7812 */ /* 0x000fe400078ec0ff */
[----:B------:R-:W-:Y:S01]  /*46b0*/  IADD3 R5, R5, UR6, RZ ;  /* 0x0000000605057c10 */ /* 0x000fe2000fffe0ff */
[----:B------:R-:W-:Y:S01]  /*46c0*/  STS [R6+0x140], R34 ;  /* 0x0001402206007388 */ /* 0x000fe20000000800 */
[----:B------:R-:W-:Y:S02]  /*46d0*/  IADD3 R9, R9, UR6, RZ ;  /* 0x0000000609097c10 */ /* 0x000fe4000fffe0ff */
[C---:B------:R-:W-:Y:S01]  /*46e0*/  LEA R5, R0.reuse, R5, 0x2 ;  /* 0x0000000500057211 */ /* 0x040fe200078e10ff */
[----:B------:R-:W-:Y:S01]  /*46f0*/  STS [R8+0x240], R23 ;  /* 0x0002401708007388 */ /* 0x000fe20000000800 */
[----:B------:R-:W-:-:S02]  /*4700*/  LEA R9, R0, R9, 0x2 ;  /* 0x0000000900097211 */ /* 0x000fc400078e10ff */
[----:B0-----:R-:W-:Y:S01]  /*4710*/  IADD3 R7, R10, UR6, RZ ;  /* 0x000000060a077c10 */ /* 0x001fe2000fffe0ff */
[----:B------:R-:W-:Y:S01]  /*4720*/  STS [R17+0x340], R25 ;  /* 0x0003401911007388 */ /* 0x000fe20000000800 */
[----:B------:R-:W-:Y:S02]  /*4730*/  LOP3.LUT R2, R19, 0x3c, R2, 0xf8, !PT ;  /* 0x0000003c13027812 */ /* 0x000fe400078ef802 */
[----:B------:R-:W-:Y:S01]  /*4740*/  LEA R12, R0, R7, 0x2 ;  /* 0x00000007000c7211 */ /* 0x000fe200078e10ff */
[----:B------:R0:W-:Y:S01]  /*4750*/  STS [R4+0x80], R24 ;  /* 0x0000801804007388 */ /* 0x0001e20000000800 */
[----:B------:R-:W-:-:S03]  /*4760*/  SHF.R.S32.HI R19, RZ, 0x1f, R2 ;  /* 0x0000001fff137819 */ /* 0x000fc60000011402 */
[----:B------:R-:W-:Y:S01]  /*4770*/  STS [R6+0x180], R35 ;  /* 0x0001802306007388 */ /* 0x000fe20000000800 */
[----:B------:R-:W-:-:S03]  /*4780*/  LEA.HI R19, R19, R2, RZ, 0xa ;  /* 0x0000000213137211 */ /* 0x000fc600078f50ff */
[----:B------:R1:W-:Y:S01]  /*4790*/  STS [R8+0x280], R26 ;  /* 0x0002801a08007388 */ /* 0x0003e20000000800 */
[C---:B------:R-:W-:Y:S02]  /*47a0*/  SHF.L.U32 R18, R19.reuse, 0xa, RZ ;  /* 0x0000000a13127819 */ /* 0x040fe400000006ff */
[----:B------:R-:W-:Y:S01]  /*47b0*/  LOP3.LUT R19, R19, 0xfffffc00, RZ, 0xc0, !PT ;  /* 0xfffffc0013137812 */ /* 0x000fe200078ec0ff */
[----:B------:R2:W-:Y:S01]  /*47c0*/  STS [R17+0x380], R27 ;  /* 0x0003801b11007388 */ /* 0x0005e20000000800 */
[----:B0-----:R-:W-:-:S03]  /*47d0*/  LOP3.LUT R24, R0, 0xc00, RZ, 0xfc, !PT ;  /* 0x00000c0000187812 */ /* 0x001fc600078efcff */
[----:B------:R-:W-:Y:S01]  /*47e0*/  STS [R4+0xc0], R33 ;  /* 0x0000c02104007388 */ /* 0x000fe20000000800 */
[----:B------:R-:W-:Y:S02]  /*47f0*/  SHF.R.U32.HI R24, RZ, 0x2, R24 ;  /* 0x00000002ff187819 */ /* 0x000fe40000011618 */
[----:B-1----:R-:W-:Y:S01]  /*4800*/  MOV R26, UR5 ;  /* 0x00000005001a7c02 */ /* 0x002fe20008000f00 */
[----:B------:R0:W-:Y:S01]  /*4810*/  STS [R6+0x1c0], R22 ;  /* 0x0001c01606007388 */ /* 0x0001e20000000800 */
[----:B------:R-:W-:-:S03]  /*4820*/  LOP3.LUT R24, R24, 0x3f0, RZ, 0xc0, !PT ;  /* 0x000003f018187812 */ /* 0x000fc600078ec0ff */
[----:B------:R1:W-:Y:S01]  /*4830*/  STS [R8+0x2c0], R21 ;  /* 0x0002c01508007388 */ /* 0x0003e20000000800 */
[----:B--2---:R-:W-:-:S03]  /*4840*/  IADD3 R27, R24, UR6, RZ ;  /* 0x00000006181b7c10 */ /* 0x004fc6000fffe0ff */
[----:B------:R2:W-:Y:S01]  /*4850*/  STS [R17+0x3c0], R16 ;  /* 0x0003c01011007388 */ /* 0x0005e20000000800 */
[----:B------:R-:W-:Y:S02]  /*4860*/  LEA R27, R0, R27, 0x2 ;  /* 0x0000001b001b7211 */ /* 0x000fe400078e10ff */
[----:B0-----:R-:W-:Y:S01]  /*4870*/  MOV R22, UR5 ;  /* 0x0000000500167c02 */ /* 0x001fe20008000f00 */
[----:B------:R-:W-:Y:S01]  /*4880*/  BAR.SYNC.DEFER_BLOCKING 0x0 ;  /* 0x0000000000007b1d */ /* 0x000fe20000010000 */
[----:B-1----:R-:W-:Y:S02]  /*4890*/  LOP3.LUT R21, R18, 0xfff00000, RZ, 0xc0, !PT ;  /* 0xfff0000012157812 */ /* 0x002fe400078ec0ff */
[----:B------:R-:W-:-:S05]  /*48a0*/  LOP3.LUT R22, R22, 0x30, R3, 0xfe, !PT ;  /* 0x0000003016167812 */ /* 0x000fca00078efe03 */
[----:B--2---:R-:W0:Y:S01]  /*48b0*/  LDC.64 R16, c[0x0][0x238] ;  /* 0x00008e00ff107b82 */ /* 0x004e220000000a00 */
[----:B------:R-:W-:Y:S02]  /*48c0*/  LOP3.LUT R18, R26, 0x20, R3, 0xfe, !PT ;  /* 0x000000201a127812 */ /* 0x000fe400078efe03 */
[----:B------:R-:W-:Y:S02]  /*48d0*/  LOP3.LUT R3, R28, 0x10, R3, 0xfe, !PT ;  /* 0x000000101c037812 */ /* 0x000fe400078efe03 */
[----:B------:R-:W-:Y:S02]  /*48e0*/  IADD3 R23, R21, R2, -R19 ;  /* 0x0000000215177210 */ /* 0x000fe40007ffe813 */
[----:B------:R-:W-:Y:S02]  /*48f0*/  ISETP.GE.AND P1, PT, R3, 0x400, PT ;  /* 0x000004000300780c */ /* 0x000fe40003f26270 */
[----:B------:R-:W-:Y:S02]  /*4900*/  ISETP.GE.AND P2, PT, R18, 0x400, PT ;  /* 0x000004001200780c */ /* 0x000fe40003f46270 */
[----:B------:R-:W-:-:S02]  /*4910*/  LEA R19, R20, R23, 0xa ;  /* 0x0000001714137211 */ /* 0x000fc400078e50ff */
[----:B------:R-:W-:Y:S02]  /*4920*/  ISETP.GE.AND P3, PT, R22, 0x400, PT ;  /* 0x000004001600780c */ /* 0x000fe40003f66270 */
[-C--:B------:R-:W-:Y:S02]  /*4930*/  LEA R21, R3, R23.reuse, 0xa ;  /* 0x0000001703157211 */ /* 0x080fe400078e50ff */
[----:B------:R-:W-:Y:S01]  /*4940*/  LEA R25, R18, R23, 0xa ;  /* 0x0000001712197211 */ /* 0x000fe200078e50ff */
[----:B------:R-:W1:Y:S04]  /*4950*/  LDS.128 R4, [R5] ;  /* 0x0000000005047984 */ /* 0x000e680000000c00 */
[----:B------:R-:W2:Y:S01]  /*4960*/  LDS.128 R8, [R9+0x1000] ;  /* 0x0010000009087984 */ /* 0x000ea20000000c00 */
[----:B0-----:R-:W-:-:S03]  /*4970*/  IMAD.WIDE R2, R19, 0x4, R16 ;  /* 0x0000000413027825 */ /* 0x001fc600078e0210 */
[----:B------:R-:W0:Y:S01]  /*4980*/  LDS.128 R12, [R12+0x2000] ;  /* 0x002000000c0c7984 */ /* 0x000e220000000c00 */
[----:B------:R-:W-:-:S04]  /*4990*/  IMAD.WIDE R18, R21, 0x4, R16 ;  /* 0x0000000415127825 */ /* 0x000fc800078e0210 */
[----:B------:R-:W-:Y:S01]  /*49a0*/  IMAD.WIDE R20, R25, 0x4, R16 ;  /* 0x0000000419147825 */ /* 0x000fe200078e0210 */
[----:B-1----:R1:W-:Y:S04]  /*49b0*/  @!P0 STG.E.128 desc[UR8][R2.64], R4 ;  /* 0x0000000402008986 */ /* 0x0023e8000c101d08 */
[----:B--2---:R1:W-:Y:S04]  /*49c0*/  @!P1 STG.E.128 desc[UR8][R18.64], R8 ;  /* 0x0000000812009986 */ /* 0x0043e8000c101d08 */
[----:B0-----:R1:W-:Y:S01]  /*49d0*/  @!P2 STG.E.128 desc[UR8][R20.64], R12 ;  /* 0x0000000c1400a986 */ /* 0x0013e2000c101d08 */
[----:B------:R-:W-:Y:S05]  /*49e0*/  @P3 EXIT ;  /* 0x000000000000394d */ /* 0x000fea0003800000 */
[----:B------:R-:W0:Y:S01]  /*49f0*/  LDS.128 R24, [R27+0x3000] ;  /* 0x003000001b187984 */ /* 0x000e220000000c00 */
[----:B------:R-:W-:-:S05]  /*4a00*/  LEA R23, R22, R23, 0xa ;  /* 0x0000001716177211 */ /* 0x000fca00078e50ff */
[----:B------:R-:W-:-:S05]  /*4a10*/  IMAD.WIDE R16, R23, 0x4, R16 ;  /* 0x0000000417107825 */ /* 0x000fca00078e0210 */
[----:B0-----:R-:W-:Y:S01]  /*4a20*/  STG.E.128 desc[UR8][R16.64], R24 ;  /* 0x0000001810007986 */ /* 0x001fe2000c101d08 */
[----:B------:R-:W-:Y:S05]  /*4a30*/  EXIT ;  /* 0x000000000000794d */ /* 0x000fea0003800000 */
.L_x_80:
[----:B------:R-:W-:-:S00]  /*4a40*/  BRA `(.L_x_80) ;  /* 0xfffffffc00fc7947 */ /* 0x000fc0000383ffff */
[----:B------:R-:W-:-:S00]  /*4a50*/  NOP ;  /* 0x0000000000007918 */ /* 0x000fc00000000000 */
        /* <DEDUP_REMOVED lines=10> */
.L_x_81:


//--------------------- .nv.global.init           --------------------------
	.section	.nv.global.init,"aw",@progbits
.nv.global.init:
	.type		_$_str,@object
	.size		_$_str,(_$_str_$_2 - _$_str)
_$_str:
        /*0000*/ 	.byte	0x5f, 0x5f, 0x43, 0x55, 0x44, 0x41, 0x5f, 0x46, 0x54, 0x5a, 0x00
	.type		_$_str_$_2,@object
	.size		_$_str_$_2,(.L_1 - _$_str_$_2)
_$_str_$_2:
        /*000b*/ 	.byte	0x5f, 0x5f, 0x43, 0x55, 0x44, 0x41, 0x5f, 0x50, 0x52, 0x45, 0x43, 0x5f, 0x53, 0x51, 0x52, 0x54
        /*001b*/ 	.byte	0x00
.L_1:


//--------------------- .nv.shared.triton_poi_fused__native_batch_norm_legit_no_training_mul_softplus_tanh_8 --------------------------
	.section	.nv.shared.triton_poi_fused__native_batch_norm_legit_no_training_mul_softplus_tanh_8,"aw",@nobits
	.sectionflags	@""
	.align	16
	.zero		1024


//--------------------- .nv.constant0.triton_poi_fused__native_batch_norm_legit_no_training_mul_softplus_tanh_8 --------------------------
	.section	.nv.constant0.triton_poi_fused__native_batch_norm_legit_no_training_mul_softplus_tanh_8,"a",@progbits
	.sectionflags	@""
	.align	4
.nv.constant0.triton_poi_fused__native_batch_norm_legit_no_training_mul_softplus_tanh_8:
	.zero		584
